	.target	sm_90a

	.elftype	@"ET_EXEC"


//--------------------- .note.nv.tkinfo           --------------------------
	.section	.note.nv.tkinfo,"",@"SHT_NOTE"
	.sectionflags	@"SHF_NOTE_NV_TKINFO"
	.tkinfo
        /*0018*/ 	.word	0x00000002
        /*0030*/ 	.string	""
        /*0030*/ 	.string	"ptxas"
        /*0030*/ 	.string	"Cuda compilation tools, release 13.0, V13.0.88"
        /*0030*/ 	.string	"Build cuda_13.0.r13.0/compiler.36424714_0"
        /*0030*/ 	.string	"-arch sm_90a -m 64 "



//--------------------- .note.nv.cuinfo           --------------------------
	.section	.note.nv.cuinfo,"",@"SHT_NOTE"
	.sectionflags	@"SHF_NOTE_NV_CUINFO"
        /*0018*/ 	.short	0x0002
        /*001a*/ 	.short	0x005a
        /*001c*/ 	.short	0x0082
	.zero		2


//--------------------- .nv.info                  --------------------------
	.section	.nv.info,"",@"SHT_CUDA_INFO"
	.align	4


	//----- nvinfo : EIATTR_REGCOUNT
	.align		4
        /*0000*/ 	.byte	0x04, 0x2f
        /*0002*/ 	.short	(.L_12 - .L_11)
	.align		4
.L_11:
        /*0004*/ 	.word	index@(_ZN7cutlass13device_kernelINS_4conv6kernel13ConvUniversalINS1_16ConvProblemShapeILNS1_8OperatorE0ELi2EEENS1_10collective14CollectiveConvINS1_46MainloopSm90TmaGmmaWarpSpecializedImplicitGemmILS5_0ELi3ELi2EN4cute5tupleIJNSA_1CILi2EEENSC_ILi1EEESE_EEENS1_36KernelImplicitTmaWarpSpecializedSm90ELi1EEENSB_IJNSC_ILi128EEESI_NSB_IJNSC_ILi64EEEEEEEEENS_10tfloat32_tESM_NSA_8TiledMMAINSA_8MMA_AtomIJNSA_4SM904GMMA30MMA_64x128x8_F32TF32TF32_SS_TNILNSQ_7ScaleInE1ELSS_1EEEEEENSA_6LayoutINSB_IJSE_SE_SE_EEENSB_IJNSC_ILi0EEESX_SX_EEEEENSB_IJNSA_10UnderscoreES10_S10_EEEEENS7_6detail26Sm90ImplicitGemmTileTraitsINSA_20SM90_TMA_LOAD_IM2COLENSA_14ComposedLayoutINSA_7SwizzleILi3ELi4ELi3EEENSA_18smem_ptr_flag_bitsILi32EEENSV_INSB_IJNSB_IJNSC_ILi8EEENSC_ILi16EEEEEENSB_IJNSC_ILi32EEESD_EEENSB_IJSE_NSC_ILi3EEEEEEEEENSB_IJNSB_IJS1E_NSC_ILi512EEEEEENSB_IJSE_NSC_ILi256EEEEEENSB_IJSX_NSC_ILi8192EEEEEEEEEEEEEvEENS14_INSA_23SM90_TMA_LOAD_MULTICASTES1R_vEEEENS_8epilogue10collective6detail29Sm90TmaWarpSpecializedAdapterINS1X_15DefaultEpilogueISM_NSB_IJNSB_IJlllEEESE_SX_EEES22_NS1W_6thread17LinearCombinationISM_Li1EffLNS23_9ScaleType4KindE0ELNS_15FloatRoundStyleE2ESM_EENS_4gemm15EpilogueDefaultEEEEEvvEEEEvNT_6ParamsE)
        /*0008*/ 	.word	0x0000009c


	//----- nvinfo : EIATTR_FRAME_SIZE
	.align		4
.L_12:
        /*000c*/ 	.byte	0x04, 0x11
        /*000e*/ 	.short	(.L_14 - .L_13)
	.align		4
.L_13:
        /*0010*/ 	.word	index@(_ZN7cutlass13device_kernelINS_4conv6kernel13ConvUniversalINS1_16ConvProblemShapeILNS1_8OperatorE0ELi2EEENS1_10collective14CollectiveConvINS1_46MainloopSm90TmaGmmaWarpSpecializedImplicitGemmILS5_0ELi3ELi2EN4cute5tupleIJNSA_1CILi2EEENSC_ILi1EEESE_EEENS1_36KernelImplicitTmaWarpSpecializedSm90ELi1EEENSB_IJNSC_ILi128EEESI_NSB_IJNSC_ILi64EEEEEEEEENS_10tfloat32_tESM_NSA_8TiledMMAINSA_8MMA_AtomIJNSA_4SM904GMMA30MMA_64x128x8_F32TF32TF32_SS_TNILNSQ_7ScaleInE1ELSS_1EEEEEENSA_6LayoutINSB_IJSE_SE_SE_EEENSB_IJNSC_ILi0EEESX_SX_EEEEENSB_IJNSA_10UnderscoreES10_S10_EEEEENS7_6detail26Sm90ImplicitGemmTileTraitsINSA_20SM90_TMA_LOAD_IM2COLENSA_14ComposedLayoutINSA_7SwizzleILi3ELi4ELi3EEENSA_18smem_ptr_flag_bitsILi32EEENSV_INSB_IJNSB_IJNSC_ILi8EEENSC_ILi16EEEEEENSB_IJNSC_ILi32EEESD_EEENSB_IJSE_NSC_ILi3EEEEEEEEENSB_IJNSB_IJS1E_NSC_ILi512EEEEEENSB_IJSE_NSC_ILi256EEEEEENSB_IJSX_NSC_ILi8192EEEEEEEEEEEEEvEENS14_INSA_23SM90_TMA_LOAD_MULTICASTES1R_vEEEENS_8epilogue10collective6detail29Sm90TmaWarpSpecializedAdapterINS1X_15DefaultEpilogueISM_NSB_IJNSB_IJlllEEESE_SX_EEES22_NS1W_6thread17LinearCombinationISM_Li1EffLNS23_9ScaleType4KindE0ELNS_15FloatRoundStyleE2ESM_EENS_4gemm15EpilogueDefaultEEEEEvvEEEEvNT_6ParamsE)
        /*0014*/ 	.word	0x00000000


	//----- nvinfo : EIATTR_MIN_STACK_SIZE
	.align		4
.L_14:
        /*0018*/ 	.byte	0x04, 0x12
        /*001a*/ 	.short	(.L_16 - .L_15)
	.align		4
.L_15:
        /*001c*/ 	.word	index@(_ZN7cutlass13device_kernelINS_4conv6kernel13ConvUniversalINS1_16ConvProblemShapeILNS1_8OperatorE0ELi2EEENS1_10collective14CollectiveConvINS1_46MainloopSm90TmaGmmaWarpSpecializedImplicitGemmILS5_0ELi3ELi2EN4cute5tupleIJNSA_1CILi2EEENSC_ILi1EEESE_EEENS1_36KernelImplicitTmaWarpSpecializedSm90ELi1EEENSB_IJNSC_ILi128EEESI_NSB_IJNSC_ILi64EEEEEEEEENS_10tfloat32_tESM_NSA_8TiledMMAINSA_8MMA_AtomIJNSA_4SM904GMMA30MMA_64x128x8_F32TF32TF32_SS_TNILNSQ_7ScaleInE1ELSS_1EEEEEENSA_6LayoutINSB_IJSE_SE_SE_EEENSB_IJNSC_ILi0EEESX_SX_EEEEENSB_IJNSA_10UnderscoreES10_S10_EEEEENS7_6detail26Sm90ImplicitGemmTileTraitsINSA_20SM90_TMA_LOAD_IM2COLENSA_14ComposedLayoutINSA_7SwizzleILi3ELi4ELi3EEENSA_18smem_ptr_flag_bitsILi32EEENSV_INSB_IJNSB_IJNSC_ILi8EEENSC_ILi16EEEEEENSB_IJNSC_ILi32EEESD_EEENSB_IJSE_NSC_ILi3EEEEEEEEENSB_IJNSB_IJS1E_NSC_ILi512EEEEEENSB_IJSE_NSC_ILi256EEEEEENSB_IJSX_NSC_ILi8192EEEEEEEEEEEEEvEENS14_INSA_23SM90_TMA_LOAD_MULTICASTES1R_vEEEENS_8epilogue10collective6detail29Sm90TmaWarpSpecializedAdapterINS1X_15DefaultEpilogueISM_NSB_IJNSB_IJlllEEESE_SX_EEES22_NS1W_6thread17LinearCombinationISM_Li1EffLNS23_9ScaleType4KindE0ELNS_15FloatRoundStyleE2ESM_EENS_4gemm15EpilogueDefaultEEEEEvvEEEEvNT_6ParamsE)
        /*0020*/ 	.word	0x00000000
.L_16:


//--------------------- .nv.compat                --------------------------
	.section	.nv.compat,"",@"SHT_CUDA_COMPAT_INFO"
	.align	4
        /*0000*/ 	.byte	0x02, 0x09, 0x01, 0x00, 0x02, 0x02, 0x04, 0x00, 0x02, 0x05, 0x05, 0x00, 0x03, 0x07, 0x01, 0x01
        /*0010*/ 	.byte	0x02, 0x03, 0x01, 0x00, 0x02, 0x06, 0x01, 0x00, 0x04, 0x0b, 0x08, 0x00, 0x00, 0x00, 0x00, 0x00
        /*0020*/ 	.byte	0x00, 0x00, 0x00, 0x00


//--------------------- .nv.info._ZN7cutlass13device_kernelINS_4conv6kernel13ConvUniversalINS1_16ConvProblemShapeILNS1_8OperatorE0ELi2EEENS1_10collective14CollectiveConvINS1_46MainloopSm90TmaGmmaWarpSpecializedImplicitGemmILS5_0ELi3ELi2EN4cute5tupleIJNSA_1CILi2EEENSC_ILi1EEESE_EEENS1_36KernelImplicitTmaWarpSpecializedSm90ELi1EEENSB_IJNSC_ILi128EEESI_NSB_IJNSC_ILi64EEEEEEEEENS_10tfloat32_tESM_NSA_8TiledMMAINSA_8MMA_AtomIJNSA_4SM904GMMA30MMA_64x128x8_F32TF32TF32_SS_TNILNSQ_7ScaleInE1ELSS_1EEEEEENSA_6LayoutINSB_IJSE_SE_SE_EEENSB_IJNSC_ILi0EEESX_SX_EEEEENSB_IJNSA_10UnderscoreES10_S10_EEEEENS7_6detail26Sm90ImplicitGemmTileTraitsINSA_20SM90_TMA_LOAD_IM2COLENSA_14ComposedLayoutINSA_7SwizzleILi3ELi4ELi3EEENSA_18smem_ptr_flag_bitsILi32EEENSV_INSB_IJNSB_IJNSC_ILi8EEENSC_ILi16EEEEEENSB_IJNSC_ILi32EEESD_EEENSB_IJSE_NSC_ILi3EEEEEEEEENSB_IJNSB_IJS1E_NSC_ILi512EEEEEENSB_IJSE_NSC_ILi256EEEEEENSB_IJSX_NSC_ILi8192EEEEEEEEEEEEEvEENS14_INSA_23SM90_TMA_LOAD_MULTICASTES1R_vEEEENS_8epilogue10collective6detail29Sm90TmaWarpSpecializedAdapterINS1X_15DefaultEpilogueISM_NSB_IJNSB_IJlllEEESE_SX_EEES22_NS1W_6thread17LinearCombinationISM_Li1EffLNS23_9ScaleType4KindE0ELNS_15FloatRoundStyleE2ESM_EENS_4gemm15EpilogueDefaultEEEEEvvEEEEvNT_6ParamsE --------------------------
	.section	.nv.info._ZN7cutlass13device_kernelINS_4conv6kernel13ConvUniversalINS1_16ConvProblemShapeILNS1_8OperatorE0ELi2EEENS1_10collective14CollectiveConvINS1_46MainloopSm90TmaGmmaWarpSpecializedImplicitGemmILS5_0ELi3ELi2EN4cute5tupleIJNSA_1CILi2EEENSC_ILi1EEESE_EEENS1_36KernelImplicitTmaWarpSpecializedSm90ELi1EEENSB_IJNSC_ILi128EEESI_NSB_IJNSC_ILi64EEEEEEEEENS_10tfloat32_tESM_NSA_8TiledMMAINSA_8MMA_AtomIJNSA_4SM904GMMA30MMA_64x128x8_F32TF32TF32_SS_TNILNSQ_7ScaleInE1ELSS_1EEEEEENSA_6LayoutINSB_IJSE_SE_SE_EEENSB_IJNSC_ILi0EEESX_SX_EEEEENSB_IJNSA_10UnderscoreES10_S10_EEEEENS7_6detail26Sm90ImplicitGemmTileTraitsINSA_20SM90_TMA_LOAD_IM2COLENSA_14ComposedLayoutINSA_7SwizzleILi3ELi4ELi3EEENSA_18smem_ptr_flag_bitsILi32EEENSV_INSB_IJNSB_IJNSC_ILi8EEENSC_ILi16EEEEEENSB_IJNSC_ILi32EEESD_EEENSB_IJSE_NSC_ILi3EEEEEEEEENSB_IJNSB_IJS1E_NSC_ILi512EEEEEENSB_IJSE_NSC_ILi256EEEEEENSB_IJSX_NSC_ILi8192EEEEEEEEEEEEEvEENS14_INSA_23SM90_TMA_LOAD_MULTICASTES1R_vEEEENS_8epilogue10collective6detail29Sm90TmaWarpSpecializedAdapterINS1X_15DefaultEpilogueISM_NSB_IJNSB_IJlllEEESE_SX_EEES22_NS1W_6thread17LinearCombinationISM_Li1EffLNS23_9ScaleType4KindE0ELNS_15FloatRoundStyleE2ESM_EENS_4gemm15EpilogueDefaultEEEEEvvEEEEvNT_6ParamsE,"",@"SHT_CUDA_INFO"
	.sectionflags	@""
	.align	4


	//----- nvinfo : EIATTR_CUDA_API_VERSION
	.align		4
        /*0000*/ 	.byte	0x04, 0x37
        /*0002*/ 	.short	(.L_18 - .L_17)
.L_17:
        /*0004*/ 	.word	0x00000082


	//----- nvinfo : EIATTR_KPARAM_INFO
	.align		4
.L_18:
        /*0008*/ 	.byte	0x04, 0x17
        /*000a*/ 	.short	(.L_20 - .L_19)
.L_19:
        /*000c*/ 	.word	0x00000000
        /*0010*/ 	.short	0x0000
        /*0012*/ 	.short	0x0070
        /*0014*/ 	.byte	0x00, 0xf0, 0x01, 0x0e


	//----- nvinfo : EIATTR_SPARSE_MMA_MASK
	.align		4
.L_20:
        /*0018*/ 	.byte	0x03, 0x50
        /*001a*/ 	.short	0x0000


	//----- nvinfo : EIATTR_MAXREG_COUNT
	.align		4
        /*001c*/ 	.byte	0x03, 0x1b
        /*001e*/ 	.short	0x00ff


	//----- nvinfo : EIATTR_NUM_BARRIERS
	.align		4
        /*0020*/ 	.byte	0x02, 0x4c
        /*0022*/ 	.byte	0x01
	.zero		1


	//----- nvinfo : EIATTR_MERCURY_ISA_VERSION
	.align		4
        /*0024*/ 	.byte	0x03, 0x5f
        /*0026*/ 	.short	0x0101


	//----- nvinfo : EIATTR_COOP_GROUP_MASK_REGIDS
	.align		4
        /*0028*/ 	.byte	0x04, 0x29
        /*002a*/ 	.short	(.L_22 - .L_21)


	//   ....[0]....
.L_21:
        /*002c*/ 	.word	0xffffffff


	//   ....[1]....
        /*0030*/ 	.word	0xffffffff


	//   ....[2]....
        /*0034*/ 	.word	0xffffffff


	//   ....[3]....
        /*0038*/ 	.word	0xffffffff


	//----- nvinfo : EIATTR_COOP_GROUP_INSTR_OFFSETS
	.align		4
.L_22:
        /*003c*/ 	.byte	0x04, 0x28
        /*003e*/ 	.short	(.L_24 - .L_23)


	//   ....[0]....
.L_23:
        /*0040*/ 	.word	0x00000070


	//   ....[1]....
        /*0044*/ 	.word	0x00000080


	//   ....[2]....
        /*0048*/ 	.word	0x00000140


	//   ....[3]....
        /*004c*/ 	.word	0x00000680


	//----- nvinfo : EIATTR_MBARRIER_INSTR_OFFSETS
	.align		4
.L_24:
        /*0050*/ 	.byte	0x04, 0x39
        /*0052*/ 	.short	(.L_26 - .L_25)


	//   ....[0]....
.L_25:
        /*0054*/ 	.word	0x000002f0
        /*0058*/ 	.word	0x000000ff
        /*005c*/ 	.word	0x00030000
        /*0060*/ 	.short	0x0100
        /*0062*/ 	.byte	0x08
	.zero		1


	//   ....[1]....
        /*0064*/ 	.word	0x00000300
        /*0068*/ 	.word	0x000000ff
        /*006c*/ 	.word	0x00030018
        /*0070*/ 	.short	0x0100
        /*0072*/ 	.byte	0x08
	.zero		1


	//   ....[2]....
        /*0074*/ 	.word	0x00000310
        /*0078*/ 	.word	0x000000ff
        /*007c*/ 	.word	0x00030008
        /*0080*/ 	.short	0x0100
        /*0082*/ 	.byte	0x08
	.zero		1


	//   ....[3]....
        /*0084*/ 	.word	0x00000320
        /*0088*/ 	.word	0x000000ff
        /*008c*/ 	.word	0x00030020
        /*0090*/ 	.short	0x0100
        /*0092*/ 	.byte	0x08
	.zero		1


	//   ....[4]....
        /*0094*/ 	.word	0x00000330
        /*0098*/ 	.word	0x000000ff
        /*009c*/ 	.word	0x00030010
        /*00a0*/ 	.short	0x0100
        /*00a2*/ 	.byte	0x08
	.zero		1


	//   ....[5]....
        /*00a4*/ 	.word	0x00000340
        /*00a8*/ 	.word	0x000000ff
        /*00ac*/ 	.word	0x00030028
        /*00b0*/ 	.short	0x0100
        /*00b2*/ 	.byte	0x08
	.zero		1


	//   ....[6]....
        /*00b4*/ 	.word	0x00000ed0
        /*00b8*/ 	.word	0x00000007
        /*00bc*/ 	.word	0x00030000
        /*00c0*/ 	.short	0x010a
        /*00c2*/ 	.byte	0x3f
	.zero		1


	//   ....[7]....
        /*00c4*/ 	.word	0x00001530
        /*00c8*/ 	.word	0x0000000b
        /*00cc*/ 	.word	0x00030000
        /*00d0*/ 	.short	0x010a
        /*00d2*/ 	.byte	0x3f
	.zero		1


	//   ....[8]....
        /*00d4*/ 	.word	0x00001a10
        /*00d8*/ 	.word	0x0000000b
        /*00dc*/ 	.word	0x00000000
        /*00e0*/ 	.short	0x0101
        /*00e2*/ 	.byte	0x3f
	.zero		1


	//   ....[9]....
        /*00e4*/ 	.word	0x00001c40
        /*00e8*/ 	.word	0x00000003
        /*00ec*/ 	.word	0x00000000
        /*00f0*/ 	.short	0x0101
        /*00f2*/ 	.byte	0x3f
	.zero		1


	//   ....[10]....
        /*00f4*/ 	.word	0x00009b20
        /*00f8*/ 	.word	0x0000000d
        /*00fc*/ 	.word	0x00030018
        /*0100*/ 	.short	0x010a
        /*0102*/ 	.byte	0x3f
	.zero		1


	//   ....[11]....
        /*0104*/ 	.word	0x0000dd50
        /*0108*/ 	.word	0x00000003
        /*010c*/ 	.word	0x00000000
        /*0110*/ 	.short	0x010a
        /*0112*/ 	.byte	0x3f
	.zero		1


	//   ....[12]....
        /*0114*/ 	.word	0x0000de00
        /*0118*/ 	.word	0x00000000
        /*011c*/ 	.word	0x00000000
        /*0120*/ 	.short	0x010a
        /*0122*/ 	.byte	0x3f
	.zero		1


	//   ....[13]....
        /*0124*/ 	.word	0x0000deb0
        /*0128*/ 	.word	0x00000005
        /*012c*/ 	.word	0x00000000
        /*0130*/ 	.short	0x010a
        /*0132*/ 	.byte	0x3f
	.zero		1


	//----- nvinfo : EIATTR_NUM_MBARRIERS
	.align		4
.L_26:
        /*0134*/ 	.byte	0x03, 0x38
        /*0136*/ 	.short	0x0006


	//----- nvinfo : EIATTR_EXIT_INSTR_OFFSETS
	.align		4
        /*0138*/ 	.byte	0x04, 0x1c
        /*013a*/ 	.short	(.L_28 - .L_27)


	//   ....[0]....
.L_27:
        /*013c*/ 	.word	0x00000a00


	//   ....[1]....
        /*0140*/ 	.word	0x00001da0


	//   ....[2]....
        /*0144*/ 	.word	0x00007270


	//   ....[3]....
        /*0148*/ 	.word	0x000072a0


	//   ....[4]....
        /*014c*/ 	.word	0x00009740


	//   ....[5]....
        /*0150*/ 	.word	0x00009770


	//   ....[6]....
        /*0154*/ 	.word	0x00009790


	//   ....[7]....
        /*0158*/ 	.word	0x0000dc50


	//   ....[8]....
        /*015c*/ 	.word	0x0000dee0


	//----- nvinfo : EIATTR_MAX_THREADS
	.align		4
.L_28:
        /*0160*/ 	.byte	0x04, 0x05
        /*0162*/ 	.short	(.L_30 - .L_29)
.L_29:
        /*0164*/ 	.word	0x00000100
        /*0168*/ 	.word	0x00000001
        /*016c*/ 	.word	0x00000001


	//----- nvinfo : EIATTR_CRS_STACK_SIZE
	.align		4
.L_30:
        /*0170*/ 	.byte	0x04, 0x1e
        /*0172*/ 	.short	(.L_32 - .L_31)
.L_31:
        /*0174*/ 	.word	0x00000000


	//----- nvinfo : EIATTR_CBANK_PARAM_SIZE
	.align		4
.L_32:
        /*0178*/ 	.byte	0x03, 0x19
        /*017a*/ 	.short	0x03f0


	//----- nvinfo : EIATTR_PARAM_CBANK
	.align		4
        /*017c*/ 	.byte	0x04, 0x0a
        /*017e*/ 	.short	(.L_34 - .L_33)
	.align		4
.L_33:
        /*0180*/ 	.word	index@(.nv.constant0._ZN7cutlass13device_kernelINS_4conv6kernel13ConvUniversalINS1_16ConvProblemShapeILNS1_8OperatorE0ELi2EEENS1_10collective14CollectiveConvINS1_46MainloopSm90TmaGmmaWarpSpecializedImplicitGemmILS5_0ELi3ELi2EN4cute5tupleIJNSA_1CILi2EEENSC_ILi1EEESE_EEENS1_36KernelImplicitTmaWarpSpecializedSm90ELi1EEENSB_IJNSC_ILi128EEESI_NSB_IJNSC_ILi64EEEEEEEEENS_10tfloat32_tESM_NSA_8TiledMMAINSA_8MMA_AtomIJNSA_4SM904GMMA30MMA_64x128x8_F32TF32TF32_SS_TNILNSQ_7ScaleInE1ELSS_1EEEEEENSA_6LayoutINSB_IJSE_SE_SE_EEENSB_IJNSC_ILi0EEESX_SX_EEEEENSB_IJNSA_10UnderscoreES10_S10_EEEEENS7_6detail26Sm90ImplicitGemmTileTraitsINSA_20SM90_TMA_LOAD_IM2COLENSA_14ComposedLayoutINSA_7SwizzleILi3ELi4ELi3EEENSA_18smem_ptr_flag_bitsILi32EEENSV_INSB_IJNSB_IJNSC_ILi8EEENSC_ILi16EEEEEENSB_IJNSC_ILi32EEESD_EEENSB_IJSE_NSC_ILi3EEEEEEEEENSB_IJNSB_IJS1E_NSC_ILi512EEEEEENSB_IJSE_NSC_ILi256EEEEEENSB_IJSX_NSC_ILi8192EEEEEEEEEEEEEvEENS14_INSA_23SM90_TMA_LOAD_MULTICASTES1R_vEEEENS_8epilogue10collective6detail29Sm90TmaWarpSpecializedAdapterINS1X_15DefaultEpilogueISM_NSB_IJNSB_IJlllEEESE_SX_EEES22_NS1W_6thread17LinearCombinationISM_Li1EffLNS23_9ScaleType4KindE0ELNS_15FloatRoundStyleE2ESM_EENS_4gemm15EpilogueDefaultEEEEEvvEEEEvNT_6ParamsE)
        /*0184*/ 	.short	0x0210
        /*0186*/ 	.short	0x03f0


	//----- nvinfo : EIATTR_SW_WAR
	.align		4
.L_34:
        /*0188*/ 	.byte	0x04, 0x36
        /*018a*/ 	.short	(.L_36 - .L_35)
.L_35:
        /*018c*/ 	.word	0x00000008
.L_36:


//--------------------- .nv.callgraph             --------------------------
	.section	.nv.callgraph,"",@"SHT_CUDA_CALLGRAPH"
	.align	4
	.sectionentsize	8
	.align		4
        /*0000*/ 	.word	0x00000000
	.align		4
        /*0004*/ 	.word	0xffffffff
	.align		4
        /*0008*/ 	.word	0x00000000
	.align		4
        /*000c*/ 	.word	0xfffffffe
	.align		4
        /*0010*/ 	.word	0x00000000
	.align		4
        /*0014*/ 	.word	0xfffffffd
	.align		4
        /*0018*/ 	.word	0x00000000
	.align		4
        /*001c*/ 	.word	0xfffffffc


//--------------------- .nv.constant4             --------------------------
	.section	.nv.constant4,"a",@progbits
	.align	8
	.align		8
.nv.constant4:
        /*0000*/ 	.dword	_ZN39_INTERNAL_aee5f83d_4_k_cu_a56d1873_27714cuda3std3__45__cpo5beginE
	.align		8
        /*0008*/ 	.dword	_ZN39_INTERNAL_aee5f83d_4_k_cu_a56d1873_27714cuda3std3__45__cpo3endE
	.align		8
        /*0010*/ 	.dword	_ZN39_INTERNAL_aee5f83d_4_k_cu_a56d1873_27714cuda3std3__45__cpo6cbeginE
	.align		8
        /*0018*/ 	.dword	_ZN39_INTERNAL_aee5f83d_4_k_cu_a56d1873_27714cuda3std3__45__cpo4cendE
	.align		8
        /*0020*/ 	.dword	_ZN39_INTERNAL_aee5f83d_4_k_cu_a56d1873_27714cuda3std3__441_GLOBAL__N__aee5f83d_4_k_cu_a56d1873_27716ignoreE
	.align		8
        /*0028*/ 	.dword	_ZN39_INTERNAL_aee5f83d_4_k_cu_a56d1873_27714cuda3std3__419piecewise_constructE
	.align		8
        /*0030*/ 	.dword	_ZN39_INTERNAL_aee5f83d_4_k_cu_a56d1873_27714cuda3std3__48in_placeE
	.align		8
        /*0038*/ 	.dword	_ZN39_INTERNAL_aee5f83d_4_k_cu_a56d1873_27714cuda3std6ranges3__45__cpo4swapE
	.align		8
        /*0040*/ 	.dword	_ZN39_INTERNAL_aee5f83d_4_k_cu_a56d1873_27714cuda3std6ranges3__45__cpo9iter_moveE
	.align		8
        /*0048*/ 	.dword	_ZN39_INTERNAL_aee5f83d_4_k_cu_a56d1873_27714cute7productE
	.align		8
        /*0050*/ 	.dword	_ZN39_INTERNAL_aee5f83d_4_k_cu_a56d1873_27714cute1_E


//--------------------- .text._ZN7cutlass13device_kernelINS_4conv6kernel13ConvUniversalINS1_16ConvProblemShapeILNS1_8OperatorE0ELi2EEENS1_10collective14CollectiveConvINS1_46MainloopSm90TmaGmmaWarpSpecializedImplicitGemmILS5_0ELi3ELi2EN4cute5tupleIJNSA_1CILi2EEENSC_ILi1EEESE_EEENS1_36KernelImplicitTmaWarpSpecializedSm90ELi1EEENSB_IJNSC_ILi128EEESI_NSB_IJNSC_ILi64EEEEEEEEENS_10tfloat32_tESM_NSA_8TiledMMAINSA_8MMA_AtomIJNSA_4SM904GMMA30MMA_64x128x8_F32TF32TF32_SS_TNILNSQ_7ScaleInE1ELSS_1EEEEEENSA_6LayoutINSB_IJSE_SE_SE_EEENSB_IJNSC_ILi0EEESX_SX_EEEEENSB_IJNSA_10UnderscoreES10_S10_EEEEENS7_6detail26Sm90ImplicitGemmTileTraitsINSA_20SM90_TMA_LOAD_IM2COLENSA_14ComposedLayoutINSA_7SwizzleILi3ELi4ELi3EEENSA_18smem_ptr_flag_bitsILi32EEENSV_INSB_IJNSB_IJNSC_ILi8EEENSC_ILi16EEEEEENSB_IJNSC_ILi32EEESD_EEENSB_IJSE_NSC_ILi3EEEEEEEEENSB_IJNSB_IJS1E_NSC_ILi512EEEEEENSB_IJSE_NSC_ILi256EEEEEENSB_IJSX_NSC_ILi8192EEEEEEEEEEEEEvEENS14_INSA_23SM90_TMA_LOAD_MULTICASTES1R_vEEEENS_8epilogue10collective6detail29Sm90TmaWarpSpecializedAdapterINS1X_15DefaultEpilogueISM_NSB_IJNSB_IJlllEEESE_SX_EEES22_NS1W_6thread17LinearCombinationISM_Li1EffLNS23_9ScaleType4KindE0ELNS_15FloatRoundStyleE2ESM_EENS_4gemm15EpilogueDefaultEEEEEvvEEEEvNT_6ParamsE --------------------------
	.section	.text._ZN7cutlass13device_kernelINS_4conv6kernel13ConvUniversalINS1_16ConvProblemShapeILNS1_8OperatorE0ELi2EEENS1_10collective14CollectiveConvINS1_46MainloopSm90TmaGmmaWarpSpecializedImplicitGemmILS5_0ELi3ELi2EN4cute5tupleIJNSA_1CILi2EEENSC_ILi1EEESE_EEENS1_36KernelImplicitTmaWarpSpecializedSm90ELi1EEENSB_IJNSC_ILi128EEESI_NSB_IJNSC_ILi64EEEEEEEEENS_10tfloat32_tESM_NSA_8TiledMMAINSA_8MMA_AtomIJNSA_4SM904GMMA30MMA_64x128x8_F32TF32TF32_SS_TNILNSQ_7ScaleInE1ELSS_1EEEEEENSA_6LayoutINSB_IJSE_SE_SE_EEENSB_IJNSC_ILi0EEESX_SX_EEEEENSB_IJNSA_10UnderscoreES10_S10_EEEEENS7_6detail26Sm90ImplicitGemmTileTraitsINSA_20SM90_TMA_LOAD_IM2COLENSA_14ComposedLayoutINSA_7SwizzleILi3ELi4ELi3EEENSA_18smem_ptr_flag_bitsILi32EEENSV_INSB_IJNSB_IJNSC_ILi8EEENSC_ILi16EEEEEENSB_IJNSC_ILi32EEESD_EEENSB_IJSE_NSC_ILi3EEEEEEEEENSB_IJNSB_IJS1E_NSC_ILi512EEEEEENSB_IJSE_NSC_ILi256EEEEEENSB_IJSX_NSC_ILi8192EEEEEEEEEEEEEvEENS14_INSA_23SM90_TMA_LOAD_MULTICASTES1R_vEEEENS_8epilogue10collective6detail29Sm90TmaWarpSpecializedAdapterINS1X_15DefaultEpilogueISM_NSB_IJNSB_IJlllEEESE_SX_EEES22_NS1W_6thread17LinearCombinationISM_Li1EffLNS23_9ScaleType4KindE0ELNS_15FloatRoundStyleE2ESM_EENS_4gemm15EpilogueDefaultEEEEEvvEEEEvNT_6ParamsE,"ax",@progbits
	.align	128
.text._ZN7cutlass13device_kernelINS_4conv6kernel13ConvUniversalINS1_16ConvProblemShapeILNS1_8OperatorE0ELi2EEENS1_10collective14CollectiveConvINS1_46MainloopSm90TmaGmmaWarpSpecializedImplicitGemmILS5_0ELi3ELi2EN4cute5tupleIJNSA_1CILi2EEENSC_ILi1EEESE_EEENS1_36KernelImplicitTmaWarpSpecializedSm90ELi1EEENSB_IJNSC_ILi128EEESI_NSB_IJNSC_ILi64EEEEEEEEENS_10tfloat32_tESM_NSA_8TiledMMAINSA_8MMA_AtomIJNSA_4SM904GMMA30MMA_64x128x8_F32TF32TF32_SS_TNILNSQ_7ScaleInE1ELSS_1EEEEEENSA_6LayoutINSB_IJSE_SE_SE_EEENSB_IJNSC_ILi0EEESX_SX_EEEEENSB_IJNSA_10UnderscoreES10_S10_EEEEENS7_6detail26Sm90ImplicitGemmTileTraitsINSA_20SM90_TMA_LOAD_IM2COLENSA_14ComposedLayoutINSA_7SwizzleILi3ELi4ELi3EEENSA_18smem_ptr_flag_bitsILi32EEENSV_INSB_IJNSB_IJNSC_ILi8EEENSC_ILi16EEEEEENSB_IJNSC_ILi32EEESD_EEENSB_IJSE_NSC_ILi3EEEEEEEEENSB_IJNSB_IJS1E_NSC_ILi512EEEEEENSB_IJSE_NSC_ILi256EEEEEENSB_IJSX_NSC_ILi8192EEEEEEEEEEEEEvEENS14_INSA_23SM90_TMA_LOAD_MULTICASTES1R_vEEEENS_8epilogue10collective6detail29Sm90TmaWarpSpecializedAdapterINS1X_15DefaultEpilogueISM_NSB_IJNSB_IJlllEEESE_SX_EEES22_NS1W_6thread17LinearCombinationISM_Li1EffLNS23_9ScaleType4KindE0ELNS_15FloatRoundStyleE2ESM_EENS_4gemm15EpilogueDefaultEEEEEvvEEEEvNT_6ParamsE:
        .type           _ZN7cutlass13device_kernelINS_4conv6kernel13ConvUniversalINS1_16ConvProblemShapeILNS1_8OperatorE0ELi2EEENS1_10collective14CollectiveConvINS1_46MainloopSm90TmaGmmaWarpSpecializedImplicitGemmILS5_0ELi3ELi2EN4cute5tupleIJNSA_1CILi2EEENSC_ILi1EEESE_EEENS1_36KernelImplicitTmaWarpSpecializedSm90ELi1EEENSB_IJNSC_ILi128EEESI_NSB_IJNSC_ILi64EEEEEEEEENS_10tfloat32_tESM_NSA_8TiledMMAINSA_8MMA_AtomIJNSA_4SM904GMMA30MMA_64x128x8_F32TF32TF32_SS_TNILNSQ_7ScaleInE1ELSS_1EEEEEENSA_6LayoutINSB_IJSE_SE_SE_EEENSB_IJNSC_ILi0EEESX_SX_EEEEENSB_IJNSA_10UnderscoreES10_S10_EEEEENS7_6detail26Sm90ImplicitGemmTileTraitsINSA_20SM90_TMA_LOAD_IM2COLENSA_14ComposedLayoutINSA_7SwizzleILi3ELi4ELi3EEENSA_18smem_ptr_flag_bitsILi32EEENSV_INSB_IJNSB_IJNSC_ILi8EEENSC_ILi16EEEEEENSB_IJNSC_ILi32EEESD_EEENSB_IJSE_NSC_ILi3EEEEEEEEENSB_IJNSB_IJS1E_NSC_ILi512EEEEEENSB_IJSE_NSC_ILi256EEEEEENSB_IJSX_NSC_ILi8192EEEEEEEEEEEEEvEENS14_INSA_23SM90_TMA_LOAD_MULTICASTES1R_vEEEENS_8epilogue10collective6detail29Sm90TmaWarpSpecializedAdapterINS1X_15DefaultEpilogueISM_NSB_IJNSB_IJlllEEESE_SX_EEES22_NS1W_6thread17LinearCombinationISM_Li1EffLNS23_9ScaleType4KindE0ELNS_15FloatRoundStyleE2ESM_EENS_4gemm15EpilogueDefaultEEEEEvvEEEEvNT_6ParamsE,@function
        .size           _ZN7cutlass13device_kernelINS_4conv6kernel13ConvUniversalINS1_16ConvProblemShapeILNS1_8OperatorE0ELi2EEENS1_10collective14CollectiveConvINS1_46MainloopSm90TmaGmmaWarpSpecializedImplicitGemmILS5_0ELi3ELi2EN4cute5tupleIJNSA_1CILi2EEENSC_ILi1EEESE_EEENS1_36KernelImplicitTmaWarpSpecializedSm90ELi1EEENSB_IJNSC_ILi128EEESI_NSB_IJNSC_ILi64EEEEEEEEENS_10tfloat32_tESM_NSA_8TiledMMAINSA_8MMA_AtomIJNSA_4SM904GMMA30MMA_64x128x8_F32TF32TF32_SS_TNILNSQ_7ScaleInE1ELSS_1EEEEEENSA_6LayoutINSB_IJSE_SE_SE_EEENSB_IJNSC_ILi0EEESX_SX_EEEEENSB_IJNSA_10UnderscoreES10_S10_EEEEENS7_6detail26Sm90ImplicitGemmTileTraitsINSA_20SM90_TMA_LOAD_IM2COLENSA_14ComposedLayoutINSA_7SwizzleILi3ELi4ELi3EEENSA_18smem_ptr_flag_bitsILi32EEENSV_INSB_IJNSB_IJNSC_ILi8EEENSC_ILi16EEEEEENSB_IJNSC_ILi32EEESD_EEENSB_IJSE_NSC_ILi3EEEEEEEEENSB_IJNSB_IJS1E_NSC_ILi512EEEEEENSB_IJSE_NSC_ILi256EEEEEENSB_IJSX_NSC_ILi8192EEEEEEEEEEEEEvEENS14_INSA_23SM90_TMA_LOAD_MULTICASTES1R_vEEEENS_8epilogue10collective6detail29Sm90TmaWarpSpecializedAdapterINS1X_15DefaultEpilogueISM_NSB_IJNSB_IJlllEEESE_SX_EEES22_NS1W_6thread17LinearCombinationISM_Li1EffLNS23_9ScaleType4KindE0ELNS_15FloatRoundStyleE2ESM_EENS_4gemm15EpilogueDefaultEEEEEvvEEEEvNT_6ParamsE,(.L_x_288 - _ZN7cutlass13device_kernelINS_4conv6kernel13ConvUniversalINS1_16ConvProblemShapeILNS1_8OperatorE0ELi2EEENS1_10collective14CollectiveConvINS1_46MainloopSm90TmaGmmaWarpSpecializedImplicitGemmILS5_0ELi3ELi2EN4cute5tupleIJNSA_1CILi2EEENSC_ILi1EEESE_EEENS1_36KernelImplicitTmaWarpSpecializedSm90ELi1EEENSB_IJNSC_ILi128EEESI_NSB_IJNSC_ILi64EEEEEEEEENS_10tfloat32_tESM_NSA_8TiledMMAINSA_8MMA_AtomIJNSA_4SM904GMMA30MMA_64x128x8_F32TF32TF32_SS_TNILNSQ_7ScaleInE1ELSS_1EEEEEENSA_6LayoutINSB_IJSE_SE_SE_EEENSB_IJNSC_ILi0EEESX_SX_EEEEENSB_IJNSA_10UnderscoreES10_S10_EEEEENS7_6detail26Sm90ImplicitGemmTileTraitsINSA_20SM90_TMA_LOAD_IM2COLENSA_14ComposedLayoutINSA_7SwizzleILi3ELi4ELi3EEENSA_18smem_ptr_flag_bitsILi32EEENSV_INSB_IJNSB_IJNSC_ILi8EEENSC_ILi16EEEEEENSB_IJNSC_ILi32EEESD_EEENSB_IJSE_NSC_ILi3EEEEEEEEENSB_IJNSB_IJS1E_NSC_ILi512EEEEEENSB_IJSE_NSC_ILi256EEEEEENSB_IJSX_NSC_ILi8192EEEEEEEEEEEEEvEENS14_INSA_23SM90_TMA_LOAD_MULTICASTES1R_vEEEENS_8epilogue10collective6detail29Sm90TmaWarpSpecializedAdapterINS1X_15DefaultEpilogueISM_NSB_IJNSB_IJlllEEESE_SX_EEES22_NS1W_6thread17LinearCombinationISM_Li1EffLNS23_9ScaleType4KindE0ELNS_15FloatRoundStyleE2ESM_EENS_4gemm15EpilogueDefaultEEEEEvvEEEEvNT_6ParamsE)
        .other          _ZN7cutlass13device_kernelINS_4conv6kernel13ConvUniversalINS1_16ConvProblemShapeILNS1_8OperatorE0ELi2EEENS1_10collective14CollectiveConvINS1_46MainloopSm90TmaGmmaWarpSpecializedImplicitGemmILS5_0ELi3ELi2EN4cute5tupleIJNSA_1CILi2EEENSC_ILi1EEESE_EEENS1_36KernelImplicitTmaWarpSpecializedSm90ELi1EEENSB_IJNSC_ILi128EEESI_NSB_IJNSC_ILi64EEEEEEEEENS_10tfloat32_tESM_NSA_8TiledMMAINSA_8MMA_AtomIJNSA_4SM904GMMA30MMA_64x128x8_F32TF32TF32_SS_TNILNSQ_7ScaleInE1ELSS_1EEEEEENSA_6LayoutINSB_IJSE_SE_SE_EEENSB_IJNSC_ILi0EEESX_SX_EEEEENSB_IJNSA_10UnderscoreES10_S10_EEEEENS7_6detail26Sm90ImplicitGemmTileTraitsINSA_20SM90_TMA_LOAD_IM2COLENSA_14ComposedLayoutINSA_7SwizzleILi3ELi4ELi3EEENSA_18smem_ptr_flag_bitsILi32EEENSV_INSB_IJNSB_IJNSC_ILi8EEENSC_ILi16EEEEEENSB_IJNSC_ILi32EEESD_EEENSB_IJSE_NSC_ILi3EEEEEEEEENSB_IJNSB_IJS1E_NSC_ILi512EEEEEENSB_IJSE_NSC_ILi256EEEEEENSB_IJSX_NSC_ILi8192EEEEEEEEEEEEEvEENS14_INSA_23SM90_TMA_LOAD_MULTICASTES1R_vEEEENS_8epilogue10collective6detail29Sm90TmaWarpSpecializedAdapterINS1X_15DefaultEpilogueISM_NSB_IJNSB_IJlllEEESE_SX_EEES22_NS1W_6thread17LinearCombinationISM_Li1EffLNS23_9ScaleType4KindE0ELNS_15FloatRoundStyleE2ESM_EENS_4gemm15EpilogueDefaultEEEEEvvEEEEvNT_6ParamsE,@"STO_CUDA_ENTRY STV_DEFAULT"
_ZN7cutlass13device_kernelINS_4conv6kernel13ConvUniversalINS1_16ConvProblemShapeILNS1_8OperatorE0ELi2EEENS1_10collective14CollectiveConvINS1_46MainloopSm90TmaGmmaWarpSpecializedImplicitGemmILS5_0ELi3ELi2EN4cute5tupleIJNSA_1CILi2EEENSC_ILi1EEESE_EEENS1_36KernelImplicitTmaWarpSpecializedSm90ELi1EEENSB_IJNSC_ILi128EEESI_NSB_IJNSC_ILi64EEEEEEEEENS_10tfloat32_tESM_NSA_8TiledMMAINSA_8MMA_AtomIJNSA_4SM904GMMA30MMA_64x128x8_F32TF32TF32_SS_TNILNSQ_7ScaleInE1ELSS_1EEEEEENSA_6LayoutINSB_IJSE_SE_SE_EEENSB_IJNSC_ILi0EEESX_SX_EEEEENSB_IJNSA_10UnderscoreES10_S10_EEEEENS7_6detail26Sm90ImplicitGemmTileTraitsINSA_20SM90_TMA_LOAD_IM2COLENSA_14ComposedLayoutINSA_7SwizzleILi3ELi4ELi3EEENSA_18smem_ptr_flag_bitsILi32EEENSV_INSB_IJNSB_IJNSC_ILi8EEENSC_ILi16EEEEEENSB_IJNSC_ILi32EEESD_EEENSB_IJSE_NSC_ILi3EEEEEEEEENSB_IJNSB_IJS1E_NSC_ILi512EEEEEENSB_IJSE_NSC_ILi256EEEEEENSB_IJSX_NSC_ILi8192EEEEEEEEEEEEEvEENS14_INSA_23SM90_TMA_LOAD_MULTICASTES1R_vEEEENS_8epilogue10collective6detail29Sm90TmaWarpSpecializedAdapterINS1X_15DefaultEpilogueISM_NSB_IJNSB_IJlllEEESE_SX_EEES22_NS1W_6thread17LinearCombinationISM_Li1EffLNS23_9ScaleType4KindE0ELNS_15FloatRoundStyleE2ESM_EENS_4gemm15EpilogueDefaultEEEEEvvEEEEvNT_6ParamsE:
[----:B------:R-:W-:Y:S01]  /*0000*/  LDC R1, c[0x0][0x28] ;  /* 0x00000a00ff017b82 */ /* 0x000fe20000000800 */
[----:B------:R-:W0:Y:S01]  /*0010*/  S2R R10, SR_TID.X ;  /* 0x00000000000a7919 */ /* 0x000e220000002100 */
[----:B------:R-:W-:Y:S01]  /*0020*/  ELECT P0, URZ, PT ;  /* 0x00000000003f782f */ /* 0x000fe20003800000 */
[----:B------:R-:W-:Y:S01]  /*0030*/  BSSY B0, `(.L_x_0) ;  /* 0x0000010000007945 */ /* 0x000fe20003800000 */
[----:B------:R-:W1:Y:S01]  /*0040*/  S2R R12, SR_CTAID.X ;  /* 0x00000000000c7919 */ /* 0x000e620000002500 */
[--C-:B0-----:R-:W-:Y:S02]  /*0050*/  SHF.R.U32.HI R0, RZ, 0x5, R10.reuse ;  /* 0x00000005ff007819 */ /* 0x101fe4000001160a */
[----:B------:R-:W-:-:S03]  /*0060*/  SHF.R.U32.HI R2, RZ, 0x7, R10 ;  /* 0x00000007ff027819 */ /* 0x000fc6000001160a */
[----:B------:R-:W0:Y:S04]  /*0070*/  SHFL.IDX PT, R3, R0, RZ, 0x1f ;  /* 0x00001fff00037589 */ /* 0x000e2800000e0000 */
[----:B------:R2:W3:Y:S01]  /*0080*/  SHFL.IDX PT, R11, R2, RZ, 0x1f ;  /* 0x00001fff020b7589 */ /* 0x0004e200000e0000 */
[----:B0-----:R-:W-:-:S13]  /*0090*/  ISETP.NE.OR P0, PT, R3, RZ, !P0 ;  /* 0x000000ff0300720c */ /* 0x001fda0004705670 */
[----:B-123--:R-:W-:Y:S05]  /*00a0*/  @P0 BRA `(.L_x_1) ;  /* 0x0000000000200947 */ /* 0x00efea0003800000 */
[----:B------:R-:W-:Y:S02]  /*00b0*/  ULDC.64 UR4, c[0x0][0x198] ;  /* 0x0000660000047ab9 */ /* 0x000fe40000000a00 */
[----:B------:R-:W-:Y:S02]  /*00c0*/  UIADD3 UR6, UP0, UR4, 0xf0, URZ ;  /* 0x000000f004067890 */ /* 0x000fe4000ff1e03f */
[----:B------:R-:W-:Y:S02]  /*00d0*/  UIADD3 UR4, UP1, UR4, 0x1f0, URZ ;  /* 0x000001f004047890 */ /* 0x000fe4000ff3e03f */
[----:B------:R-:W-:Y:S02]  /*00e0*/  UIADD3.X UR7, URZ, UR5, URZ, UP0, !UPT ;  /* 0x000000053f077290 */ /* 0x000fe400087fe43f */
[----:B------:R-:W-:-:S07]  /*00f0*/  UIADD3.X UR5, URZ, UR5, URZ, UP1, !UPT ;  /* 0x000000053f057290 */ /* 0x000fce0008ffe43f */
[----:B------:R0:W-:Y:S02]  /*0100*/  UTMACCTL.PF [UR6] ;  /* 0x00000000060079b9 */ /* 0x0001e40008040000 */
[----:B------:R0:W-:Y:S02]  /*0110*/  UTMACCTL.PF [UR4] ;  /* 0x00000000040079b9 */ /* 0x0001e40008040000 */
[----:B0-----:R-:W-:Y:S01]  /*0120*/  NOP ;  /* 0x0000000000007918 */ /* 0x001fe20000000000 */
.L_x_1:
[----:B------:R-:W-:Y:S05]  /*0130*/  BSYNC B0 ;  /* 0x0000000000007941 */ /* 0x000fea0003800000 */
.L_x_0:
[----:B------:R-:W0:Y:S01]  /*0140*/  SHFL.IDX PT, R0, R0, RZ, 0x1f ;  /* 0x00001fff00007589 */ /* 0x000e2200000e0000 */
[----:B------:R-:W-:Y:S02]  /*0150*/  SHF.R.S32.HI R5, RZ, 0x1f, R10 ;  /* 0x0000001fff057819 */ /* 0x000fe4000001140a */
[----:B------:R-:W-:Y:S01]  /*0160*/  I2FP.F32.U32 R6, R12 ;  /* 0x0000000c00067245 */ /* 0x000fe20000201000 */
[----:B------:R-:W1:Y:S01]  /*0170*/  S2R R13, SR_CTAID.Y ;  /* 0x00000000000d7919 */ /* 0x000e620000002600 */
[----:B------:R-:W-:-:S04]  /*0180*/  LEA.HI R5, R5, R10, RZ, 0x7 ;  /* 0x0000000a05057211 */ /* 0x000fc800078f38ff */
[----:B------:R-:W-:-:S05]  /*0190*/  LOP3.LUT R5, R5, 0xffffff80, RZ, 0xc0, !PT ;  /* 0xffffff8005057812 */ /* 0x000fca00078ec0ff */
[----:B------:R-:W-:-:S05]  /*01a0*/  IMAD.IADD R15, R10, 0x1, -R5 ;  /* 0x000000010a0f7824 */ /* 0x000fca00078e0a05 */
[----:B------:R-:W-:-:S04]  /*01b0*/  SHF.R.S32.HI R2, RZ, 0x1f, R15 ;  /* 0x0000001fff027819 */ /* 0x000fc8000001140f */
[----:B------:R-:W-:Y:S02]  /*01c0*/  LEA.HI R2, R2, R15, RZ, 0x3 ;  /* 0x0000000f02027211 */ /* 0x000fe400078f18ff */
[----:B0-----:R-:W-:Y:S02]  /*01d0*/  ISETP.NE.AND P0, PT, R0, RZ, PT ;  /* 0x000000ff0000720c */ /* 0x001fe40003f05270 */
[--C-:B------:R-:W-:Y:S02]  /*01e0*/  SHF.R.S32.HI R4, RZ, 0x3, R2.reuse ;  /* 0x00000003ff047819 */ /* 0x100fe40000011402 */
[----:B------:R-:W-:Y:S02]  /*01f0*/  SHF.R.S32.HI R5, RZ, 0x1f, R2 ;  /* 0x0000001fff057819 */ /* 0x000fe40000011402 */
[----:B------:R-:W-:-:S07]  /*0200*/  SHF.R.S32.HI R7, RZ, 0x1f, R0 ;  /* 0x0000001fff077819 */ /* 0x000fce0000011400 */
[----:B-1----:R-:W-:Y:S05]  /*0210*/  @P0 BRA `(.L_x_2) ;  /* 0x0000000000500947 */ /* 0x002fea0003800000 */
[----:B------:R-:W0:Y:S01]  /*0220*/  S2UR UR8, SR_CgaCtaId ;  /* 0x00000000000879c3 */ /* 0x000e220000008800 */
[----:B------:R-:W-:Y:S01]  /*0230*/  UMOV UR4, 0x400 ;  /* 0x0000040000047882 */ /* 0x000fe20000000000 */
[----:B------:R-:W-:Y:S01]  /*0240*/  UMOV UR5, 0x1 ;  /* 0x0000000100057882 */ /* 0x000fe20000000000 */
[----:B------:R-:W-:Y:S01]  /*0250*/  UMOV UR6, 0x2 ;  /* 0x0000000200067882 */ /* 0x000fe20000000000 */
[----:B------:R-:W-:Y:S01]  /*0260*/  ELECT P0, URZ, PT ;  /* 0x00000000003f782f */ /* 0x000fe20003800000 */
[----:B------:R-:W-:-:S04]  /*0270*/  UIADD3 UR6, -UR6, 0x100000, URZ ;  /* 0x0010000006067890 */ /* 0x000fc8000fffe13f */
[----:B------:R-:W-:Y:S02]  /*0280*/  USHF.L.U32 UR7, UR6, 0xb, URZ ;  /* 0x0000000b06077899 */ /* 0x000fe4000800063f */
[----:B------:R-:W-:Y:S02]  /*0290*/  USHF.L.U32 UR6, UR6, 0x1, URZ ;  /* 0x0000000106067899 */ /* 0x000fe4000800063f */
[----:B0-----:R-:W-:Y:S02]  /*02a0*/  ULEA UR8, UR8, UR4, 0x18 ;  /* 0x0000000408087291 */ /* 0x001fe4000f8ec03f */
[----:B------:R-:W-:-:S04]  /*02b0*/  UIADD3 UR4, -UR5, 0x100000, URZ ;  /* 0x0010000005047890 */ /* 0x000fc8000fffe13f */
[----:B------:R-:W-:Y:S02]  /*02c0*/  USHF.L.U32 UR5, UR4, 0xb, URZ ;  /* 0x0000000b04057899 */ /* 0x000fe4000800063f */
[----:B------:R-:W-:Y:S01]  /*02d0*/  USHF.L.U32 UR4, UR4, 0x1, URZ ;  /* 0x0000000104047899 */ /* 0x000fe2000800063f */
[----:B------:R-:W0:Y:S11]  /*02e0*/  FENCE.VIEW.ASYNC.S ;  /* 0x00000000000073c6 */ /* 0x000e360000000000 */
[----:B0-----:R0:W1:Y:S01]  /*02f0*/  SYNCS.EXCH.64 URZ, [UR8+0x30000], UR4 ;  /* 0x03000004083f75b2 */ /* 0x0010620008000100 */
[----:B------:R0:W2:Y:S01]  /*0300*/  SYNCS.EXCH.64 URZ, [UR8+0x30018], UR6 ;  /* 0x03001806083f75b2 */ /* 0x0000a20008000100 */
[----:B------:R0:W3:Y:S01]  /*0310*/  SYNCS.EXCH.64 URZ, [UR8+0x30008], UR4 ;  /* 0x03000804083f75b2 */ /* 0x0000e20008000100 */
[----:B------:R0:W4:Y:S01]  /*0320*/  SYNCS.EXCH.64 URZ, [UR8+0x30020], UR6 ;  /* 0x03002006083f75b2 */ /* 0x0001220008000100 */
[----:B------:R0:W0:Y:S01]  /*0330*/  SYNCS.EXCH.64 URZ, [UR8+0x30010], UR4 ;  /* 0x03001004083f75b2 */ /* 0x0000220008000100 */
[----:B------:R0:W0:Y:S01]  /*0340*/  SYNCS.EXCH.64 URZ, [UR8+0x30028], UR6 ;  /* 0x03002806083f75b2 */ /* 0x0000220008000100 */
[----:B------:R-:W-:Y:S01]  /*0350*/  NOP ;  /* 0x0000000000007918 */ /* 0x000fe20000000000 */
.L_x_2:
[----:B0-----:R-:W-:Y:S01]  /*0360*/  ULDC UR4, c[0x0][0x150] ;  /* 0x0000540000047ab9 */ /* 0x001fe20000000800 */
[----:B------:R-:W-:Y:S01]  /*0370*/  LEA.HI R5, R5, R4, RZ, 0x2 ;  /* 0x0000000405057211 */ /* 0x000fe200078f10ff */
[----:B------:R-:W-:Y:S01]  /*0380*/  FMUL R6, R6, UR4 ;  /* 0x0000000406067c20 */ /* 0x000fe20008400000 */
[----:B------:R-:W-:Y:S01]  /*0390*/  LEA.HI R7, R7, R0, RZ, 0x2 ;  /* 0x0000000007077211 */ /* 0x000fe200078f10ff */
[----:B------:R-:W-:Y:S01]  /*03a0*/  ULDC UR4, c[0x0][0x154] ;  /* 0x0000550000047ab9 */ /* 0x000fe20000000800 */
[----:B------:R-:W-:Y:S01]  /*03b0*/  LOP3.LUT R5, R5, 0xfffffffc, RZ, 0xc0, !PT ;  /* 0xfffffffc05057812 */ /* 0x000fe200078ec0ff */
[----:B------:R-:W0:Y:S01]  /*03c0*/  LDC R9, c[0x0][0x140] ;  /* 0x00005000ff097b82 */ /* 0x000e220000000800 */
[----:B------:R-:W-:Y:S01]  /*03d0*/  LOP3.LUT R7, R7, 0x3ffffffc, RZ, 0xc0, !PT ;  /* 0x3ffffffc07077812 */ /* 0x000fe200078ec0ff */
[----:B------:R-:W5:Y:S01]  /*03e0*/  F2I.U32.TRUNC.NTZ R6, R6 ;  /* 0x0000000600067305 */ /* 0x000f62000020f000 */
[----:B------:R-:W-:Y:S01]  /*03f0*/  I2FP.F32.U32 R2, R13 ;  /* 0x0000000d00027245 */ /* 0x000fe20000201000 */
[----:B------:R-:W-:Y:S01]  /*0400*/  IMAD.IADD R5, R4, 0x1, -R5 ;  /* 0x0000000104057824 */ /* 0x000fe200078e0a05 */
[----:B------:R-:W-:Y:S01]  /*0410*/  LOP3.LUT P0, RZ, R15, 0x7, RZ, 0xc0, !PT ;  /* 0x000000070fff7812 */ /* 0x000fe2000780c0ff */
[----:B------:R-:W-:Y:S01]  /*0420*/  IMAD.IADD R0, R0, 0x1, -R7 ;  /* 0x0000000100007824 */ /* 0x000fe200078e0a07 */
[----:B------:R-:W-:Y:S01]  /*0430*/  ISETP.NE.AND P3, PT, R11, 0x1, PT ;  /* 0x000000010b00780c */ /* 0x000fe20003f65270 */
[----:B------:R-:W-:Y:S01]  /*0440*/  FMUL R8, R2, UR4 ;  /* 0x0000000402087c20 */ /* 0x000fe20008400000 */
[----:B------:R-:W-:Y:S01]  /*0450*/  ULDC UR4, c[0x0][0x144] ;  /* 0x0000510000047ab9 */ /* 0x000fe20000000800 */
[----:B------:R-:W-:Y:S01]  /*0460*/  IMAD R5, R0, 0x4, R5 ;  /* 0x0000000400057824 */ /* 0x000fe200078e0205 */
[----:B------:R-:W-:Y:S01]  /*0470*/  NOP ;  /* 0x0000000000007918 */ /* 0x000fe20000000000 */
[----:B------:R-:W-:-:S02]  /*0480*/  NOP ;  /* 0x0000000000007918 */ /* 0x000fc40000000000 */
[----:B------:R-:W1:Y:S01]  /*0490*/  F2I.U32.TRUNC.NTZ R8, R8 ;  /* 0x0000000800087305 */ /* 0x000e62000020f000 */
[C---:B------:R-:W-:Y:S01]  /*04a0*/  LEA.HI R0, R5.reuse, R5, RZ, 0x1 ;  /* 0x0000000505007211 */ /* 0x040fe200078f08ff */
[C---:B------:R-:W-:Y:S02]  /*04b0*/  IMAD.SHL.U32 R2, R5.reuse, 0x4, RZ ;  /* 0x0000000405027824 */ /* 0x040fe400078e00ff */
[----:B-----5:R-:W-:Y:S01]  /*04c0*/  IMAD.MOV R7, RZ, RZ, -R6 ;  /* 0x000000ffff077224 */ /* 0x020fe200078e0a06 */
[----:B------:R-:W-:Y:S02]  /*04d0*/  LOP3.LUT R0, R0, 0xfffffffe, RZ, 0xc0, !PT ;  /* 0xfffffffe00007812 */ /* 0x000fe400078ec0ff */
[----:B------:R-:W-:Y:S01]  /*04e0*/  LOP3.LUT R2, R5, 0xc, R2, 0x78, !PT ;  /* 0x0000000c05027812 */ /* 0x000fe200078e7802 */
[----:B------:R-:W-:Y:S01]  /*04f0*/  IMAD R7, R7, UR4, R12 ;  /* 0x0000000407077c24 */ /* 0x000fe2000f8e020c */
[----:B------:R-:W-:Y:S01]  /*0500*/  ULDC UR4, c[0x0][0x148] ;  /* 0x0000520000047ab9 */ /* 0x000fe20000000800 */
[----:B------:R-:W-:Y:S01]  /*0510*/  IMAD.IADD R0, R5, 0x1, -R0 ;  /* 0x0000000105007824 */ /* 0x000fe200078e0a00 */
[----:B0-----:R-:W-:-:S02]  /*0520*/  ISETP.EQ.U32.AND P1, PT, R9, 0x1, PT ;  /* 0x000000010900780c */ /* 0x001fc40003f22070 */
[----:B------:R-:W-:Y:S02]  /*0530*/  ISETP.LT.U32.AND P0, PT, R2, 0x2, !P0 ;  /* 0x000000020200780c */ /* 0x000fe40004701070 */
[----:B------:R-:W-:Y:S01]  /*0540*/  ISETP.NE.AND P4, PT, R0, R7, PT ;  /* 0x000000070000720c */ /* 0x000fe20003f85270 */
[----:B-1----:R-:W-:Y:S01]  /*0550*/  IMAD.MOV R6, RZ, RZ, -R8 ;  /* 0x000000ffff067224 */ /* 0x002fe200078e0a08 */
[----:B------:R-:W-:-:S03]  /*0560*/  SHF.R.S32.HI R0, RZ, 0x1f, R3 ;  /* 0x0000001fff007819 */ /* 0x000fc60000011403 */
[----:B------:R-:W-:Y:S01]  /*0570*/  IMAD R5, R6, UR4, R13 ;  /* 0x0000000406057c24 */ /* 0x000fe2000f8e020d */
[----:B------:R-:W-:-:S04]  /*0580*/  LEA.HI R0, R0, R3, RZ, 0x2 ;  /* 0x0000000300007211 */ /* 0x000fc800078f10ff */
[----:B------:R-:W-:-:S03]  /*0590*/  LOP3.LUT R0, R0, 0xfffffffc, RZ, 0xc0, !PT ;  /* 0xfffffffc00007812 */ /* 0x000fc600078ec0ff */
[----:B------:R-:W-:Y:S02]  /*05a0*/  @P4 LEA.HI R4, R2, R2, RZ, 0x1 ;  /* 0x0000000202044211 */ /* 0x000fe400078f08ff */
[----:B------:R-:W-:Y:S02]  /*05b0*/  IMAD.IADD R8, R3, 0x1, -R0 ;  /* 0x0000000103087824 */ /* 0x000fe400078e0a00 */
[----:B------:R-:W-:-:S03]  /*05c0*/  @P4 SHF.R.S32.HI R4, RZ, 0x1, R4 ;  /* 0x00000001ff044819 */ /* 0x000fc60000011404 */
[----:B------:R-:W-:Y:S02]  /*05d0*/  LOP3.LUT P2, RZ, R11, R8, RZ, 0xfc, !PT ;  /* 0x000000080bff7212 */ /* 0x000fe4000784fcff */
[----:B------:R-:W-:Y:S01]  /*05e0*/  @P4 ISETP.NE.AND P5, PT, R4, R5, PT ;  /* 0x000000050400420c */ /* 0x000fe20003fa5270 */
[----:B------:R-:W-:Y:S01]  /*05f0*/  IMAD.MOV.U32 R4, RZ, RZ, 0x1 ;  /* 0x00000001ff047424 */ /* 0x000fe200078e00ff */
[----:B------:R-:W-:Y:S02]  /*0600*/  SEL R3, RZ, 0x1, P2 ;  /* 0x00000001ff037807 */ /* 0x000fe40001000000 */
[----:B------:R-:W-:Y:S02]  /*0610*/  SEL R5, RZ, 0x1, !P0 ;  /* 0x00000001ff057807 */ /* 0x000fe40004000000 */
[----:B------:R-:W-:Y:S02]  /*0620*/  @P4 SEL R4, RZ, 0x1, P5 ;  /* 0x00000001ff044807 */ /* 0x000fe40002800000 */
[----:B------:R-:W-:-:S02]  /*0630*/  SEL R3, R3, 0x2, P3 ;  /* 0x0000000203037807 */ /* 0x000fc40001800000 */
[----:B------:R-:W-:Y:S01]  /*0640*/  LOP3.LUT R4, R4, R5, RZ, 0xc0, !PT ;  /* 0x0000000504047212 */ /* 0x000fe200078ec0ff */
[----:B------:R-:W-:Y:S06]  /*0650*/  @!P1 BRA `(.L_x_3) ;  /* 0x0000000000089947 */ /* 0x000fec0003800000 */
[----:B--234-:R-:W-:Y:S01]  /*0660*/  UCGABAR_ARV ;  /* 0x00000000000079c7 */ /* 0x01cfe20008000000 */
[----:B------:R-:W-:Y:S05]  /*0670*/  BRA `(.L_x_4) ;  /* 0x0000000000047947 */ /* 0x000fea0003800000 */
.L_x_3:
[----:B--234-:R-:W-:Y:S01]  /*0680*/  NOP ;  /* 0x0000000000007918 */ /* 0x01cfe20000000000 */
.L_x_4:
[----:B------:R-:W-:Y:S01]  /*0690*/  ULDC.64 UR4, c[0x0][0x598] ;  /* 0x0001660000047ab9 */ /* 0x000fe20000000a00 */
[----:B------:R-:W-:Y:S01]  /*06a0*/  ULDC.64 UR12, c[0x0][0x208] ;  /* 0x00008200000c7ab9 */ /* 0x000fe20000000a00 */
[----:B------:R-:W-:-:S04]  /*06b0*/  ISETP.NE.U32.AND P0, PT, RZ, UR4, PT ;  /* 0x00000004ff007c0c */ /* 0x000fc8000bf05070 */
[----:B------:R-:W-:-:S13]  /*06c0*/  ISETP.NE.AND.EX P0, PT, RZ, UR5, PT, P0 ;  /* 0x00000005ff007c0c */ /* 0x000fda000bf05300 */
[----:B------:R-:W-:Y:S05]  /*06d0*/  @!P0 BRA `(.L_x_5) ;  /* 0x00000000001c8947 */ /* 0x000fea0003800000 */
[----:B------:R-:W0:Y:S02]  /*06e0*/  LDC.64 R6, c[0x0][0x598] ;  /* 0x00016600ff067b82 */ /* 0x000e240000000a00 */
[----:B0-----:R-:W2:Y:S02]  /*06f0*/  LDG.E.64 R6, desc[UR12][R6.64] ;  /* 0x0000000c06067981 */ /* 0x001ea4000c1e1b00 */
[----:B--2---:R-:W-:-:S04]  /*0700*/  ISETP.NE.U32.AND P0, PT, R6, RZ, PT ;  /* 0x000000ff0600720c */ /* 0x004fc80003f05070 */
[----:B------:R-:W-:-:S13]  /*0710*/  ISETP.NE.AND.EX P0, PT, R7, RZ, PT, P0 ;  /* 0x000000ff0700720c */ /* 0x000fda0003f05300 */
[----:B------:R-:W-:Y:S05]  /*0720*/  @!P0 BRA `(.L_x_5) ;  /* 0x0000000000088947 */ /* 0x000fea0003800000 */
[----:B------:R0:W5:Y:S01]  /*0730*/  LD.E R0, desc[UR12][R6.64] ;  /* 0x0000000c06007980 */ /* 0x000162000c101900 */
[----:B------:R-:W-:Y:S05]  /*0740*/  BRA `(.L_x_6) ;  /* 0x0000000000207947 */ /* 0x000fea0003800000 */
.L_x_5:
[----:B------:R-:W-:Y:S02]  /*0750*/  ULDC.64 UR4, c[0x0][0x588] ;  /* 0x0001620000047ab9 */ /* 0x000fe40000000a00 */
[----:B------:R-:W-:-:S04]  /*0760*/  ISETP.NE.U32.AND P0, PT, RZ, UR4, PT ;  /* 0x00000004ff007c0c */ /* 0x000fc8000bf05070 */
[----:B------:R-:W-:-:S13]  /*0770*/  ISETP.NE.AND.EX P0, PT, RZ, UR5, PT, P0 ;  /* 0x00000005ff007c0c */ /* 0x000fda000bf05300 */
[----:B------:R-:W-:Y:S05]  /*0780*/  @!P0 BRA `(.L_x_7) ;  /* 0x00000000000c8947 */ /* 0x000fea0003800000 */
[----:B------:R-:W0:Y:S02]  /*0790*/  LDC.64 R6, c[0x0][0x588] ;  /* 0x00016200ff067b82 */ /* 0x000e240000000a00 */
[----:B0-----:R1:W5:Y:S01]  /*07a0*/  LDG.E R0, desc[UR12][R6.64] ;  /* 0x0000000c06007981 */ /* 0x001362000c1e1900 */
[----:B------:R-:W-:Y:S05]  /*07b0*/  BRA `(.L_x_6) ;  /* 0x0000000000047947 */ /* 0x000fea0003800000 */
.L_x_7:
[----:B------:R-:W2:Y:S02]  /*07c0*/  LDC R0, c[0x0][0x580] ;  /* 0x00016000ff007b82 */ /* 0x000ea40000000800 */
.L_x_6:
[----:B------:R-:W-:Y:S02]  /*07d0*/  ULDC.64 UR4, c[0x0][0x5a0] ;  /* 0x0001680000047ab9 */ /* 0x000fe40000000a00 */
[----:B------:R-:W-:-:S04]  /*07e0*/  ISETP.NE.U32.AND P0, PT, RZ, UR4, PT ;  /* 0x00000004ff007c0c */ /* 0x000fc8000bf05070 */
[----:B------:R-:W-:-:S13]  /*07f0*/  ISETP.NE.AND.EX P0, PT, RZ, UR5, PT, P0 ;  /* 0x00000005ff007c0c */ /* 0x000fda000bf05300 */
[----:B------:R-:W-:Y:S05]  /*0800*/  @!P0 BRA `(.L_x_8) ;  /* 0x00000000001c8947 */ /* 0x000fea0003800000 */
[----:B01----:R-:W0:Y:S02]  /*0810*/  LDC.64 R6, c[0x0][0x5a0] ;  /* 0x00016800ff067b82 */ /* 0x003e240000000a00 */
[----:B0-----:R-:W3:Y:S02]  /*0820*/  LDG.E.64 R6, desc[UR12][R6.64] ;  /* 0x0000000c06067981 */ /* 0x001ee4000c1e1b00 */
[----:B---3--:R-:W-:-:S04]  /*0830*/  ISETP.NE.U32.AND P0, PT, R6, RZ, PT ;  /* 0x000000ff0600720c */ /* 0x008fc80003f05070 */
[----:B------:R-:W-:-:S13]  /*0840*/  ISETP.NE.AND.EX P0, PT, R7, RZ, PT, P0 ;  /* 0x000000ff0700720c */ /* 0x000fda0003f05300 */
[----:B------:R-:W-:Y:S05]  /*0850*/  @!P0 BRA `(.L_x_8) ;  /* 0x0000000000088947 */ /* 0x000fea0003800000 */
[----:B------:R0:W5:Y:S01]  /*0860*/  LD.E R9, desc[UR12][R6.64] ;  /* 0x0000000c06097980 */ /* 0x000162000c101900 */
[----:B------:R-:W-:Y:S05]  /*0870*/  BRA `(.L_x_9) ;  /* 0x0000000000207947 */ /* 0x000fea0003800000 */
.L_x_8:
[----:B------:R-:W-:Y:S02]  /*0880*/  ULDC.64 UR4, c[0x0][0x590] ;  /* 0x0001640000047ab9 */ /* 0x000fe40000000a00 */
[----:B------:R-:W-:-:S04]  /*0890*/  ISETP.NE.U32.AND P0, PT, RZ, UR4, PT ;  /* 0x00000004ff007c0c */ /* 0x000fc8000bf05070 */
[----:B------:R-:W-:-:S13]  /*08a0*/  ISETP.NE.AND.EX P0, PT, RZ, UR5, PT, P0 ;  /* 0x00000005ff007c0c */ /* 0x000fda000bf05300 */
[----:B------:R-:W-:Y:S05]  /*08b0*/  @!P0 BRA `(.L_x_10) ;  /* 0x00000000000c8947 */ /* 0x000fea0003800000 */
[----:B01----:R-:W0:Y:S02]  /*08c0*/  LDC.64 R6, c[0x0][0x590] ;  /* 0x00016400ff067b82 */ /* 0x003e240000000a00 */
[----:B0-----:R1:W5:Y:S01]  /*08d0*/  LDG.E R9, desc[UR12][R6.64] ;  /* 0x0000000c06097981 */ /* 0x001362000c1e1900 */
[----:B------:R-:W-:Y:S05]  /*08e0*/  BRA `(.L_x_9) ;  /* 0x0000000000047947 */ /* 0x000fea0003800000 */
.L_x_10:
[----:B------:R-:W3:Y:S02]  /*08f0*/  LDC R9, c[0x0][0x584] ;  /* 0x00016100ff097b82 */ /* 0x000ee40000000800 */
.L_x_9:
[----:B------:R-:W4:Y:S08]  /*0900*/  LDC R5, c[0x0][0x3c4] ;  /* 0x0000f100ff057b82 */ /* 0x000f300000000800 */
[----:B------:R-:W2:Y:S01]  /*0910*/  LDC.64 R16, c[0x0][0x3c8] ;  /* 0x0000f200ff107b82 */ /* 0x000ea20000000a00 */
[----:B----4-:R-:W-:-:S05]  /*0920*/  VIADD R5, R5, 0x3f ;  /* 0x0000003f05057836 */ /* 0x010fca0000000000 */
[----:B01----:R-:W-:-:S04]  /*0930*/  SHF.R.S32.HI R6, RZ, 0x1f, R5 ;  /* 0x0000001fff067819 */ /* 0x003fc80000011405 */
[----:B------:R-:W-:-:S04]  /*0940*/  LEA.HI R6, R6, R5, RZ, 0x6 ;  /* 0x0000000506067211 */ /* 0x000fc800078f30ff */
[----:B------:R-:W-:-:S05]  /*0950*/  SHF.R.S32.HI R7, RZ, 0x6, R6 ;  /* 0x00000006ff077819 */ /* 0x000fca0000011406 */
[----:B--2---:R-:W-:-:S04]  /*0960*/  IMAD R6, R7, R16, RZ ;  /* 0x0000001007067224 */ /* 0x004fc800078e02ff */
[----:B------:R-:W-:Y:S01]  /*0970*/  IMAD R5, R6, R17, RZ ;  /* 0x0000001106057224 */ /* 0x000fe200078e02ff */
[----:B------:R-:W-:Y:S06]  /*0980*/  @!P1 BRA `(.L_x_11) ;  /* 0x00000000000c9947 */ /* 0x000fec0003800000 */
[----:B------:R-:W-:Y:S01]  /*0990*/  UCGABAR_WAIT ;  /* 0x0000000000007dc7 */ /* 0x000fe20008000000 */
[----:B------:R-:W-:Y:S01]  /*09a0*/  CCTL.IVALL ;  /* 0x00000000ff00798f */ /* 0x000fe20002000000 */
[----:B------:R-:W-:Y:S05]  /*09b0*/  BRA `(.L_x_12) ;  /* 0x0000000000047947 */ /* 0x000fea0003800000 */
.L_x_11:
[----:B------:R-:W-:Y:S06]  /*09c0*/  BAR.SYNC.DEFER_BLOCKING 0x0 ;  /* 0x0000000000007b1d */ /* 0x000fec0000010000 */
.L_x_12:
[----:B------:R-:W-:-:S13]  /*09d0*/  ISETP.NE.AND P0, PT, R11, RZ, PT ;  /* 0x000000ff0b00720c */ /* 0x000fda0003f05270 */
[----:B------:R-:W-:Y:S05]  /*09e0*/  @!P0 BRA `(.L_x_13) ;  /* 0x0000008c00648947 */ /* 0x000fea0003800000 */
[----:B------:R-:W-:-:S13]  /*09f0*/  ISETP.NE.AND P0, PT, R11, 0x1, PT ;  /* 0x000000010b00780c */ /* 0x000fda0003f05270 */
[----:B------:R-:W-:Y:S05]  /*0a00*/  @P0 EXIT ;  /* 0x000000000000094d */ /* 0x000fea0003800000 */
[----:B------:R-:W-:Y:S01]  /*0a10*/  ISETP.GE.AND P0, PT, R5, 0x1, PT ;  /* 0x000000010500780c */ /* 0x000fe20003f06270 */
[----:B------:R-:W-:Y:S01]  /*0a20*/  UMOV UR4, URZ ;  /* 0x0000003f00047c82 */ /* 0x000fe20008000000 */
[----:B------:R-:W-:Y:S02]  /*0a30*/  CS2R R86, SRZ ;  /* 0x0000000000567805 */ /* 0x000fe4000001ff00 */
[----:B------:R-:W-:Y:S02]  /*0a40*/  CS2R R88, SRZ ;  /* 0x0000000000587805 */ /* 0x000fe4000001ff00 */
[----:B------:R-:W-:Y:S02]  /*0a50*/  CS2R R90, SRZ ;  /* 0x00000000005a7805 */ /* 0x000fe4000001ff00 */
[----:B------:R-:W-:Y:S02]  /*0a60*/  CS2R R92, SRZ ;  /* 0x00000000005c7805 */ /* 0x000fe4000001ff00 */
[----:B------:R-:W-:-:S02]  /*0a70*/  CS2R R94, SRZ ;  /* 0x00000000005e7805 */ /* 0x000fc4000001ff00 */
[----:B------:R-:W-:Y:S02]  /*0a80*/  CS2R R96, SRZ ;  /* 0x0000000000607805 */ /* 0x000fe4000001ff00 */
        /* <DEDUP_REMOVED lines=57> */
[----:B------:R-:W-:Y:S01]  /*0e20*/  CS2R R84, SRZ ;  /* 0x0000000000547805 */ /* 0x000fe2000001ff00 */
[----:B------:R-:W-:Y:S06]  /*0e30*/  @!P0 BRA `(.L_x_14) ;  /* 0x0000000400588947 */ /* 0x000fec0003800000 */
[----:B------:R-:W-:-:S04]  /*0e40*/  LOP3.LUT R6, R3, 0x1, RZ, 0xfc, !PT ;  /* 0x0000000103067812 */ /* 0x000fc800078efcff */
[----:B------:R-:W-:-:S13]  /*0e50*/  ISETP.NE.AND P1, PT, R6, 0x3, PT ;  /* 0x000000030600780c */ /* 0x000fda0003f25270 */
[----:B------:R-:W-:Y:S05]  /*0e60*/  @!P1 BRA `(.L_x_15) ;  /* 0x0000000000049947 */ /* 0x000fea0003800000 */
[----:B------:R-:W-:Y:S01]  /*0e70*/  BPT.TRAP 0x1 ;  /* 0x000000040000795c */ /* 0x000fe20000300000 */
.L_x_15:
[----:B------:R-:W0:Y:S01]  /*0e80*/  S2UR UR5, SR_CgaCtaId ;  /* 0x00000000000579c3 */ /* 0x000e220000008800 */
[----:B------:R-:W-:Y:S01]  /*0e90*/  SHF.L.U32 R6, RZ, 0x1f, RZ ;  /* 0x0000001fff067819 */ /* 0x000fe200000006ff */
[----:B------:R-:W-:Y:S02]  /*0ea0*/  UMOV UR4, 0x400 ;  /* 0x0000040000047882 */ /* 0x000fe40000000000 */
[----:B0-----:R-:W-:-:S12]  /*0eb0*/  ULEA UR4, UR5, UR4, 0x18 ;  /* 0x0000000405047291 */ /* 0x001fd8000f8ec03f */
.L_x_16:
[----:B0-----:R-:W-:-:S04]  /*0ec0*/  IMAD.U32 R7, RZ, RZ, UR4 ;  /* 0x00000004ff077e24 */ /* 0x001fc8000f8e00ff */
[----:B------:R0:W1:Y:S03]  /*0ed0*/  SYNCS.PHASECHK.TRANS64.TRYWAIT P1, [R7+URZ+0x30000], R6 ;  /* 0x03000006070075a7 */ /* 0x000066000802017f */
[----:B-1----:R-:W-:Y:S05]  /*0ee0*/  @!P1 NANOSLEEP.SYNCS 0x989680 ;  /* 0x009896800000995d */ /* 0x002fea0003900000 */
[----:B------:R-:W1:Y:S02]  /*0ef0*/  @!P1 SYNCS.PHASECHK.TRANS64 P1, [R7+URZ+0x30000], R6 ;  /* 0x03000006070095a7 */ /* 0x000e64000802007f */
[----:B-1----:R-:W-:Y:S05]  /*0f00*/  @!P1 BRA `(.L_x_16) ;  /* 0xfffffffc00ec9947 */ /* 0x002fea000383ffff */
[----:B------:R-:W-:Y:S01]  /*0f10*/  UIADD3 UR5, UR4, 0x18000, URZ ;  /* 0x0001800004057890 */ /* 0x000fe2000fffe03f */
[----:B------:R-:W-:Y:S01]  /*0f20*/  WARPGROUP.ARRIVE ;  /* 0x00000000000079c5 */ /* 0x000fe20000000000 */
[----:B------:R-:W-:Y:S02]  /*0f30*/  USHF.R.U32.HI UR4, URZ, 0x4, UR4 ;  /* 0x000000043f047899 */ /* 0x000fe40008011604 */
[----:B------:R-:W-:Y:S02]  /*0f40*/  USHF.R.U32.HI UR5, URZ, 0x4, UR5 ;  /* 0x000000043f057899 */ /* 0x000fe40008011605 */
[----:B------:R-:W-:Y:S02]  /*0f50*/  ULOP3.LUT UR4, UR4, 0x3fff, URZ, 0xc0, !UPT ;  /* 0x00003fff04047892 */ /* 0x000fe4000f8ec03f */
[----:B------:R-:W-:Y:S02]  /*0f60*/  ULOP3.LUT UR5, UR5, 0x3fff, URZ, 0xc0, !UPT ;  /* 0x00003fff05057892 */ /* 0x000fe4000f8ec03f */
[----:B------:R-:W-:-:S02]  /*0f70*/  ULOP3.LUT UR4, UR4, 0x10000, URZ, 0xfc, !UPT ;  /* 0x0001000004047892 */ /* 0x000fc4000f8efc3f */
[----:B------:R-:W-:Y:S01]  /*0f80*/  ULOP3.LUT UR6, UR5, 0x10000, URZ, 0xfc, !UPT ;  /* 0x0001000005067892 */ /* 0x000fe2000f8efc3f */
[----:B------:R-:W-:Y:S02]  /*0f90*/  UMOV UR7, 0x40000080 ;  /* 0x4000008000077882 */ /* 0x000fe40000000000 */
[----:B------:R-:W-:Y:S01]  /*0fa0*/  UMOV UR5, 0x40000080 ;  /* 0x4000008000057882 */ /* 0x000fe20000000000 */
[----:B------:R-:W-:Y:S01]  /*0fb0*/  UIADD3 UR8, UR4, 0x400, URZ ;  /* 0x0000040004087890 */ /* 0x000fe2000fffe03f */
[----:B------:R-:W-:Y:S02]  /*0fc0*/  UMOV UR11, UR7 ;  /* 0x00000007000b7c82 */ /* 0x000fe40008000000 */
[----:B------:R-:W-:Y:S01]  /*0fd0*/  UMOV UR10, UR6 ;  /* 0x00000006000a7c82 */ /* 0x000fe20008000000 */
[----:B------:R-:W-:Y:S01]  /*0fe0*/  UMOV UR9, 0x40000080 ;  /* 0x4000008000097882 */ /* 0x000fe20000000000 */
[----:B------:R-:W-:-:S12]  /*0ff0*/  HGMMA.64x128x8.F32.TF32 R88, gdesc[UR4], RZ, !UPT ;  /* 0x05e00000045879f0 */ /* 0x000fd8000c7028ff */
[----:B------:R-:W-:Y:S01]  /*1000*/  HGMMA.64x128x8.F32.TF32 R24, gdesc[UR8], RZ, !UPT ;  /* 0x05e00000081879f0 */ /* 0x000fe2000c7028ff */
[----:B------:R-:W-:Y:S02]  /*1010*/  UIADD3 UR8, UR4, 0x2, URZ ;  /* 0x0000000204087890 */ /* 0x000fe4000fffe03f */
[----:B------:R-:W-:Y:S01]  /*1020*/  UIADD3 UR10, UR6, 0x2, URZ ;  /* 0x00000002060a7890 */ /* 0x000fe2000fffe03f */
[----:B------:R-:W-:Y:S01]  /*1030*/  UMOV UR9, 0x40000080 ;  /* 0x4000008000097882 */ /* 0x000fe20000000000 */
[----:B------:R-:W-:-:S07]  /*1040*/  UMOV UR11, 0x40000080 ;  /* 0x40000080000b7882 */ /* 0x000fce0000000000 */
[----:B------:R-:W-:Y:S01]  /*1050*/  HGMMA.64x128x8.F32.TF32 R88, gdesc[UR8], R88 ;  /* 0x05e00000085879f0 */ /* 0x000fe20008702858 */
[----:B------:R-:W-:Y:S01]  /*1060*/  UIADD3 UR8, UR4, 0x402, URZ ;  /* 0x0000040204087890 */ /* 0x000fe2000fffe03f */
[----:B------:R-:W-:-:S10]  /*1070*/  UMOV UR9, 0x40000080 ;  /* 0x4000008000097882 */ /* 0x000fd40000000000 */
[----:B------:R-:W-:Y:S01]  /*1080*/  HGMMA.64x128x8.F32.TF32 R24, gdesc[UR8], R24 ;  /* 0x05e00000081879f0 */ /* 0x000fe20008702818 */
        /* <DEDUP_REMOVED lines=46> */
[----:B------:R-:W-:Y:S02]  /*1370*/  UMOV UR9, 0x40000080 ;  /* 0x4000008000097882 */ /* 0x000fe40000000000 */
[----:B------:R-:W-:-:S08]  /*1380*/  UMOV UR4, 0x1 ;  /* 0x0000000100047882 */ /* 0x000fd00000000000 */
[----:B------:R-:W-:Y:S03]  /*1390*/  HGMMA.64x128x8.F32.TF32 R24, gdesc[UR8], R24, gsb0 ;  /* 0x05e00000081879f0 */ /* 0x000fe60008002818 */
.L_x_14:
[----:B0-----:R-:W-:-:S05]  /*13a0*/  VIMNMX R6, R5, 0x1, PT ;  /* 0x0000000105067848 */ /* 0x001fca0003fe0100 */
[----:B------:R-:W-:-:S05]  /*13b0*/  IMAD.IADD R6, R5, 0x1, -R6 ;  /* 0x0000000105067824 */ /* 0x000fca00078e0a06 */
[----:B------:R-:W-:-:S13]  /*13c0*/  ISETP.GE.AND P1, PT, R6, 0x1, PT ;  /* 0x000000010600780c */ /* 0x000fda0003f26270 */
[----:B------:R-:W-:Y:S05]  /*13d0*/  @!P1 BRA `(.L_x_17) ;  /* 0x0000000400cc9947 */ /* 0x000fea0003800000 */
[----:B------:R-:W0:Y:S01]  /*13e0*/  S2UR UR6, SR_CgaCtaId ;  /* 0x00000000000679c3 */ /* 0x000e220000008800 */
[----:B------:R-:W-:Y:S01]  /*13f0*/  UMOV UR5, 0x400 ;  /* 0x0000040000057882 */ /* 0x000fe20000000000 */
[----:B------:R-:W-:Y:S01]  /*1400*/  LOP3.LUT R12, R3, 0x1, RZ, 0xfc, !PT ;  /* 0x00000001030c7812 */ /* 0x000fe200078efcff */
[----:B------:R-:W-:Y:S01]  /*1410*/  IMAD.MOV.U32 R10, RZ, RZ, RZ ;  /* 0x000000ffff0a7224 */ /* 0x000fe200078e00ff */
[----:B------:R-:W-:Y:S01]  /*1420*/  UISETP.NE.U32.AND UP0, UPT, UR4, URZ, UPT ;  /* 0x0000003f0400728c */ /* 0x000fe2000bf05070 */
[----:B------:R-:W-:Y:S02]  /*1430*/  IMAD.MOV.U32 R5, RZ, RZ, R6 ;  /* 0x000000ffff057224 */ /* 0x000fe400078e0006 */
[----:B------:R-:W-:Y:S01]  /*1440*/  IMAD.MOV.U32 R7, RZ, RZ, RZ ;  /* 0x000000ffff077224 */ /* 0x000fe200078e00ff */
[----:B0-----:R-:W-:-:S04]  /*1450*/  ULEA UR5, UR6, UR5, 0x18 ;  /* 0x0000000506057291 */ /* 0x001fc8000f8ec03f */
[----:B------:R-:W-:Y:S02]  /*1460*/  UIADD3 UR7, UR5, 0x18000, URZ ;  /* 0x0001800005077890 */ /* 0x000fe4000fffe03f */
[----:B------:R-:W-:Y:S02]  /*1470*/  USHF.R.U32.HI UR6, URZ, 0x4, UR5 ;  /* 0x000000043f067899 */ /* 0x000fe40008011605 */
[----:B------:R-:W-:Y:S02]  /*1480*/  USHF.R.U32.HI UR7, URZ, 0x4, UR7 ;  /* 0x000000043f077899 */ /* 0x000fe40008011607 */
[----:B------:R-:W-:Y:S02]  /*1490*/  ULOP3.LUT UR6, UR6, 0x3fff, URZ, 0xc0, !UPT ;  /* 0x00003fff06067892 */ /* 0x000fe4000f8ec03f */
[----:B------:R-:W-:Y:S02]  /*14a0*/  ULOP3.LUT UR7, UR7, 0x3fff, URZ, 0xc0, !UPT ;  /* 0x00003fff07077892 */ /* 0x000fe4000f8ec03f */
[----:B------:R-:W-:-:S02]  /*14b0*/  ULOP3.LUT UR6, UR6, 0x10000, URZ, 0xfc, !UPT ;  /* 0x0001000006067892 */ /* 0x000fc4000f8efc3f */
[----:B------:R-:W-:-:S12]  /*14c0*/  ULOP3.LUT UR7, UR7, 0x10000, URZ, 0xfc, !UPT ;  /* 0x0001000007077892 */ /* 0x000fd8000f8efc3f */
.L_x_22:
[----:B------:R-:W-:-:S13]  /*14d0*/  ISETP.NE.AND P2, PT, R12, 0x3, PT ;  /* 0x000000030c00780c */ /* 0x000fda0003f45270 */
[----:B------:R-:W-:Y:S05]  /*14e0*/  @!P2 BRA `(.L_x_18) ;  /* 0x000000000004a947 */ /* 0x000fea0003800000 */
[----:B------:R-:W-:Y:S01]  /*14f0*/  BPT.TRAP 0x1 ;  /* 0x000000040000795c */ /* 0x000fe20000300000 */
.L_x_18:
[----:B------:R-:W-:Y:S01]  /*1500*/  SHF.L.U32 R8, R10, 0x1f, RZ ;  /* 0x0000001f0a087819 */ /* 0x000fe200000006ff */
[----:B------:R-:W-:-:S12]  /*1510*/  ULEA UR8, UR4, UR5, 0x3 ;  /* 0x0000000504087291 */ /* 0x000fd8000f8e183f */
.L_x_19:
[----:B0-----:R-:W-:-:S04]  /*1520*/  IMAD.U32 R11, RZ, RZ, UR8 ;  /* 0x00000008ff0b7e24 */ /* 0x001fc8000f8e00ff */
[----:B------:R0:W1:Y:S03]  /*1530*/  SYNCS.PHASECHK.TRANS64.TRYWAIT P1, [R11+URZ+0x30000], R8 ;  /* 0x030000080b0075a7 */ /* 0x000066000802017f */
[----:B-1----:R-:W-:Y:S05]  /*1540*/  @!P1 NANOSLEEP.SYNCS 0x989680 ;  /* 0x009896800000995d */ /* 0x002fea0003900000 */
[----:B------:R-:W1:Y:S02]  /*1550*/  @!P1 SYNCS.PHASECHK.TRANS64 P1, [R11+URZ+0x30000], R8 ;  /* 0x030000080b0095a7 */ /* 0x000e64000802007f */
[----:B-1----:R-:W-:Y:S05]  /*1560*/  @!P1 BRA `(.L_x_19) ;  /* 0xfffffffc00ec9947 */ /* 0x002fea000383ffff */
[----:B------:R-:W-:Y:S01]  /*1570*/  ULEA UR10, UR4, UR6, 0xb ;  /* 0x00000006040a7291 */ /* 0x000fe2000f8e583f */
[----:B------:R-:W-:Y:S01]  /*1580*/  WARPGROUP.ARRIVE ;  /* 0x00000000000079c5 */ /* 0x000fe20000000000 */
[----:B------:R-:W-:Y:S01]  /*1590*/  ULEA UR8, UR4, UR7, 0xb ;  /* 0x0000000704087291 */ /* 0x000fe2000f8e583f */
[----:B------:R-:W-:Y:S01]  /*15a0*/  UMOV UR17, 0x40000080 ;  /* 0x4000008000117882 */ /* 0x000fe20000000000 */
[----:B------:R-:W-:-:S03]  /*15b0*/  UMOV UR19, 0x40000080 ;  /* 0x4000008000137882 */ /* 0x000fc60000000000 */
[----:B------:R-:W-:Y:S02]  /*15c0*/  UMOV UR16, UR10 ;  /* 0x0000000a00107c82 */ /* 0x000fe40008000000 */
[----:B------:R-:W-:Y:S02]  /*15d0*/  UMOV UR18, UR8 ;  /* 0x0000000800127c82 */ /* 0x000fe40008000000 */
[----:B------:R-:W-:Y:S01]  /*15e0*/  HGMMA.64x128x8.F32.TF32 R88, gdesc[UR16], R88, UP0 ;  /* 0x05e00000105879f0 */ /* 0x000fe2000bf02858 */
[----:B------:R-:W-:Y:S01]  /*15f0*/  UIADD3 UR16, UR10, 0x400, URZ ;  /* 0x000004000a107890 */ /* 0x000fe2000fffe03f */
[----:B------:R-:W-:-:S10]  /*1600*/  UMOV UR17, 0x40000080 ;  /* 0x4000008000117882 */ /* 0x000fd40000000000 */
[----:B------:R-:W-:Y:S01]  /*1610*/  HGMMA.64x128x8.F32.TF32 R24, gdesc[UR16], R24, UP0 ;  /* 0x05e00000101879f0 */ /* 0x000fe2000bf02818 */
        /* <DEDUP_REMOVED lines=55> */
[----:B------:R-:W-:Y:S03]  /*1990*/  HGMMA.64x128x8.F32.TF32 R24, gdesc[UR16], R24, gsb0 ;  /* 0x05e00000101879f0 */ /* 0x000fe60008002818 */
[----:B------:R-:W-:Y:S02]  /*19a0*/  WARPGROUP.DEPBAR.LE gsb0, 0x1 ;  /* 0x00008000000079c5 */ /* 0x000fe40000010100 */
[----:B------:R-:W-:Y:S05]  /*19b0*/  @!P2 BRA `(.L_x_20) ;  /* 0x000000000004a947 */ /* 0x000fea0003800000 */
[----:B------:R-:W-:Y:S01]  /*19c0*/  BPT.TRAP 0x1 ;  /* 0x000000040000795c */ /* 0x000fe20000300000 */
.L_x_20:
[----:B------:R-:W-:-:S13]  /*19d0*/  ISETP.NE.AND P1, PT, R4, RZ, PT ;  /* 0x000000ff0400720c */ /* 0x000fda0003f25270 */
[----:B0-----:R-:W-:-:S05]  /*19e0*/  @P1 LEA R8, R7, UR5, 0x3 ;  /* 0x0000000507081c11 */ /* 0x001fca000f8e18ff */
[----:B------:R-:W-:-:S05]  /*19f0*/  @P1 VIADD R11, R8, 0x30018 ;  /* 0x00030018080b1836 */ /* 0x000fca0000000000 */
[----:B------:R-:W-:-:S04]  /*1a00*/  @P1 PRMT R11, R2, 0x654, R11 ;  /* 0x00000654020b1816 */ /* 0x000fc8000000000b */
[----:B------:R0:W-:Y:S01]  /*1a10*/  @P1 SYNCS.ARRIVE.TRANS64.RED.A1T0 RZ, [R11+URZ], RZ ;  /* 0x000000ff0bff19a7 */ /* 0x0001e2000810043f */
[----:B------:R-:W-:-:S13]  /*1a20*/  ISETP.GT.U32.AND P1, PT, R3, 0x1, PT ;  /* 0x000000010300780c */ /* 0x000fda0003f24070 */
[----:B0-----:R-:W-:Y:S05]  /*1a30*/  @P1 BRA `(.L_x_21) ;  /* 0x0000000000041947 */ /* 0x001fea0003800000 */
[----:B------:R-:W-:Y:S01]  /*1a40*/  BPT.TRAP 0x1 ;  /* 0x000000040000795c */ /* 0x000fe20000300000 */
.L_x_21:
[----:B------:R-:W-:Y:S01]  /*1a50*/  UIADD3 UR4, UR4, 0x1, URZ ;  /* 0x0000000104047890 */ /* 0x000fe2000fffe03f */
[----:B------:R-:W-:Y:S01]  /*1a60*/  ISETP.GT.AND P2, PT, R5, 0x1, PT ;  /* 0x000000010500780c */ /* 0x000fe20003f44270 */
[----:B------:R-:W-:Y:S02]  /*1a70*/  VIADD R7, R7, 0x1 ;  /* 0x0000000107077836 */ /* 0x000fe40000000000 */
[----:B------:R-:W-:Y:S01]  /*1a80*/  UISETP.NE.AND UP0, UPT, UR4, 0x3, UPT ;  /* 0x000000030400788c */ /* 0x000fe2000bf05270 */
[----:B------:R-:W-:Y:S02]  /*1a90*/  VIADD R5, R5, 0xffffffff ;  /* 0xffffffff05057836 */ /* 0x000fe40000000000 */
[C---:B------:R-:W-:Y:S01]  /*1aa0*/  ISETP.NE.AND P1, PT, R7.reuse, 0x3, PT ;  /* 0x000000030700780c */ /* 0x040fe20003f25270 */
[----:B------:R-:W-:Y:S02]  /*1ab0*/  USEL UR8, URZ, 0x1, UP0 ;  /* 0x000000013f087887 */ /* 0x000fe40008000000 */
[----:B------:R-:W-:Y:S01]  /*1ac0*/  USEL UR4, UR4, URZ, UP0 ;  /* 0x0000003f04047287 */ /* 0x000fe20008000000 */
[----:B------:R-:W-:Y:S01]  /*1ad0*/  SEL R7, R7, RZ, P1 ;  /* 0x000000ff07077207 */ /* 0x000fe20000800000 */
[----:B------:R-:W-:-:S02]  /*1ae0*/  UPLOP3.LUT UP0, UPT, UPT, UPT, UPT, 0x80, 0x0 ;  /* 0x000000000000789c */ /* 0x000fc40003f0f070 */
[----:B------:R-:W-:Y:S01]  /*1af0*/  LOP3.LUT R10, R10, UR8, RZ, 0x3c, !PT ;  /* 0x000000080a0a7c12 */ /* 0x000fe2000f8e3cff */
[----:B------:R-:W-:Y:S08]  /*1b00*/  @P2 BRA `(.L_x_22) ;  /* 0xfffffff800702947 */ /* 0x000ff0000383ffff */
.L_x_17:
[----:B------:R-:W-:Y:S02]  /*1b10*/  WARPGROUP.DEPBAR.LE gsb0, 0x0 ;  /* 0x00008000000079c5 */ /* 0x000fe40000010000 */
[----:B------:R-:W-:Y:S05]  /*1b20*/  @!P0 BRA `(.L_x_23) ;  /* 0x0000000000548947 */ /* 0x000fea0003800000 */
[----:B------:R-:W-:-:S04]  /*1b30*/  LOP3.LUT R5, R3, 0x1, RZ, 0xfc, !PT ;  /* 0x0000000103057812 */ /* 0x000fc800078efcff */
[----:B------:R-:W-:-:S13]  /*1b40*/  ISETP.NE.AND P0, PT, R5, 0x3, PT ;  /* 0x000000030500780c */ /* 0x000fda0003f05270 */
[----:B------:R-:W-:Y:S05]  /*1b50*/  @!P0 BRA `(.L_x_24) ;  /* 0x0000000000048947 */ /* 0x000fea0003800000 */
[----:B------:R-:W-:Y:S01]  /*1b60*/  BPT.TRAP 0x1 ;  /* 0x000000040000795c */ /* 0x000fe20000300000 */
.L_x_24:
[----:B------:R-:W-:Y:S01]  /*1b70*/  ISETP.NE.AND P0, PT, R4, RZ, PT ;  /* 0x000000ff0400720c */ /* 0x000fe20003f05270 */
[----:B------:R-:W-:Y:S01]  /*1b80*/  BSSY B0, `(.L_x_25) ;  /* 0x000000d000007945 */ /* 0x000fe20003800000 */
[----:B------:R-:W-:-:S11]  /*1b90*/  ISETP.GT.U32.AND P1, PT, R3, 0x1, PT ;  /* 0x000000010300780c */ /* 0x000fd60003f24070 */
[----:B------:R-:W-:Y:S05]  /*1ba0*/  @!P0 BRA `(.L_x_26) ;  /* 0x0000000000288947 */ /* 0x000fea0003800000 */
[----:B------:R-:W0:Y:S01]  /*1bb0*/  S2R R8, SR_CgaCtaId ;  /* 0x0000000000087919 */ /* 0x000e220000008800 */
[----:B------:R-:W-:Y:S01]  /*1bc0*/  IMAD.WIDE.U32 R4, R6, -0x55555555, RZ ;  /* 0xaaaaaaab06047825 */ /* 0x000fe200078e00ff */
[----:B------:R-:W-:-:S04]  /*1bd0*/  MOV R3, 0x400 ;  /* 0x0000040000037802 */ /* 0x000fc80000000f00 */
[----:B------:R-:W-:-:S05]  /*1be0*/  SHF.R.U32.HI R5, RZ, 0x1, R5 ;  /* 0x00000001ff057819 */ /* 0x000fca0000011605 */
[----:B------:R-:W-:Y:S01]  /*1bf0*/  IMAD R6, R5, -0x3, R6 ;  /* 0xfffffffd05067824 */ /* 0x000fe200078e0206 */
[----:B0-----:R-:W-:-:S05]  /*1c00*/  LEA R3, R8, R3, 0x18 ;  /* 0x0000000308037211 */ /* 0x001fca00078ec0ff */
[----:B------:R-:W-:-:S04]  /*1c10*/  IMAD R6, R6, 0x8, R3 ;  /* 0x0000000806067824 */ /* 0x000fc800078e0203 */
[----:B------:R-:W-:-:S05]  /*1c20*/  VIADD R3, R6, 0x30018 ;  /* 0x0003001806037836 */ /* 0x000fca0000000000 */
[----:B------:R-:W-:-:S04]  /*1c30*/  PRMT R3, R2, 0x654, R3 ;  /* 0x0000065402037816 */ /* 0x000fc80000000003 */
[----:B------:R0:W-:Y:S03]  /*1c40*/  SYNCS.ARRIVE.TRANS64.RED.A1T0 RZ, [R3+URZ], RZ ;  /* 0x000000ff03ff79a7 */ /* 0x0001e6000810043f */
.L_x_26:
[----:B------:R-:W-:Y:S05]  /*1c50*/  BSYNC B0 ;  /* 0x0000000000007941 */ /* 0x000fea0003800000 */
.L_x_25:
[----:B------:R-:W-:Y:S05]  /*1c60*/  @P1 BRA `(.L_x_23) ;  /* 0x0000000000041947 */ /* 0x000fea0003800000 */
[----:B------:R-:W-:Y:S01]  /*1c70*/  BPT.TRAP 0x1 ;  /* 0x000000040000795c */ /* 0x000fe20000300000 */
.L_x_23:
[----:B------:R-:W0:Y:S01]  /*1c80*/  S2R R2, SR_TID.X ;  /* 0x0000000000027919 */ /* 0x000e220000002100 */
[----:B------:R-:W-:Y:S01]  /*1c90*/  ULDC.64 UR4, c[0x0][0x280] ;  /* 0x0000a00000047ab9 */ /* 0x000fe20000000a00 */
[----:B------:R-:W1:Y:S01]  /*1ca0*/  S2R R8, SR_CTAID.Y ;  /* 0x0000000000087919 */ /* 0x000e620000002600 */
[----:B------:R-:W2:Y:S01]  /*1cb0*/  S2R R13, SR_CTAID.X ;  /* 0x00000000000d7919 */ /* 0x000ea20000002500 */
[----:B0-----:R-:W-:-:S04]  /*1cc0*/  SHF.R.S32.HI R3, RZ, 0x1f, R2 ;  /* 0x0000001fff037819 */ /* 0x001fc80000011402 */
[----:B------:R-:W-:Y:S01]  /*1cd0*/  LEA.HI R3, R3, R2, RZ, 0x7 ;  /* 0x0000000203037211 */ /* 0x000fe200078f38ff */
[----:B-1----:R-:W-:-:S03]  /*1ce0*/  IMAD.SHL.U32 R8, R8, 0x80, RZ ;  /* 0x0000008008087824 */ /* 0x002fc600078e00ff */
[----:B------:R-:W-:Y:S01]  /*1cf0*/  LOP3.LUT R3, R3, 0xffffff80, RZ, 0xc0, !PT ;  /* 0xffffff8003037812 */ /* 0x000fe200078ec0ff */
[----:B--2---:R-:W-:Y:S01]  /*1d00*/  IMAD.SHL.U32 R4, R13, 0x80, RZ ;  /* 0x000000800d047824 */ /* 0x004fe200078e00ff */
[----:B------:R-:W-:-:S03]  /*1d10*/  ISETP.GE.AND P0, PT, R8, UR5, PT ;  /* 0x0000000508007c0c */ /* 0x000fc6000bf06270 */
[----:B------:R-:W-:Y:S01]  /*1d20*/  IMAD.IADD R5, R2, 0x1, -R3 ;  /* 0x0000000102057824 */ /* 0x000fe200078e0a03 */
[----:B------:R-:W-:-:S04]  /*1d30*/  ISETP.GE.OR P0, PT, R4, UR4, P0 ;  /* 0x0000000404007c0c */ /* 0x000fc80008706670 */
[----:B------:R-:W-:-:S04]  /*1d40*/  SHF.R.S32.HI R6, RZ, 0x1f, R5 ;  /* 0x0000001fff067819 */ /* 0x000fc80000011405 */
[----:B------:R-:W-:-:S04]  /*1d50*/  LEA.HI R2, R6, R5, RZ, 0x2 ;  /* 0x0000000506027211 */ /* 0x000fc800078f10ff */
[--C-:B------:R-:W-:Y:S02]  /*1d60*/  SHF.R.S32.HI R10, RZ, 0x2, R2.reuse ;  /* 0x00000002ff0a7819 */ /* 0x100fe40000011402 */
[----:B------:R-:W-:-:S04]  /*1d70*/  SHF.R.S32.HI R3, RZ, 0x1f, R2 ;  /* 0x0000001fff037819 */ /* 0x000fc80000011402 */
[----:B------:R-:W-:-:S04]  /*1d80*/  LEA.HI R3, R3, R10, RZ, 0x3 ;  /* 0x0000000a03037211 */ /* 0x000fc800078f18ff */
[----:B------:R-:W-:Y:S01]  /*1d90*/  LOP3.LUT R3, R3, 0xfffffff8, RZ, 0xc0, !PT ;  /* 0xfffffff803037812 */ /* 0x000fe200078ec0ff */
[----:B------:R-:W-:Y:S06]  /*1da0*/  @P0 EXIT ;  /* 0x000000000000094d */ /* 0x000fec0003800000 */
[----:B------:R-:W0:Y:S01]  /*1db0*/  LDC.64 R16, c[0x0][0x5d0] ;  /* 0x00017400ff107b82 */ /* 0x000e220000000a00 */
[----:B------:R-:W-:Y:S01]  /*1dc0*/  LOP3.LUT R2, R2, 0x7ffffffc, RZ, 0xc0, !PT ;  /* 0x7ffffffc02027812 */ /* 0x000fe200078ec0ff */
[----:B------:R-:W-:Y:S01]  /*1dd0*/  IMAD.IADD R10, R10, 0x1, -R3 ;  /* 0x000000010a0a7824 */ /* 0x000fe200078e0a03 */
[----:B------:R-:W-:Y:S02]  /*1de0*/  LEA.HI R3, R6, R5, RZ, 0x5 ;  /* 0x0000000506037211 */ /* 0x000fe400078f28ff */
[----:B---3-5:R-:W-:Y:S01]  /*1df0*/  FSETP.NEU.AND P1, PT, R9, RZ, PT ;  /* 0x000000ff0900720b */ /* 0x028fe20003f2d000 */
[----:B------:R-:W-:Y:S01]  /*1e00*/  IMAD.IADD R2, R5, 0x1, -R2 ;  /* 0x0000000105027824 */ /* 0x000fe200078e0a02 */
[----:B------:R-:W-:Y:S02]  /*1e10*/  SHF.R.S32.HI R11, RZ, 0x1f, R10 ;  /* 0x0000001fff0b7819 */ /* 0x000fe4000001140a */
[----:B------:R-:W-:Y:S01]  /*1e20*/  SHF.R.S32.HI R5, RZ, 0x5, R3 ;  /* 0x00000005ff057819 */ /* 0x000fe20000011403 */
[----:B------:R-:W-:-:S02]  /*1e30*/  IMAD.SHL.U32 R7, R2, 0x2, RZ ;  /* 0x0000000202077824 */ /* 0x000fc400078e00ff */
[----:B------:R-:W-:-:S03]  /*1e40*/  IMAD.WIDE R2, R13, 0x80, R10 ;  /* 0x000000800d027825 */ /* 0x000fc600078e020a */
[----:B------:R-:W-:Y:S01]  /*1e50*/  SHF.R.S32.HI R13, RZ, 0x1f, R7 ;  /* 0x0000001fff0d7819 */ /* 0x000fe20000011407 */
[C---:B------:R-:W-:Y:S01]  /*1e60*/  IMAD R11, R5.reuse, -0x10, -R4 ;  /* 0xfffffff0050b7824 */ /* 0x040fe200078e0a04 */
[----:B------:R-:W-:Y:S01]  /*1e70*/  IADD3 R4, P0, R8, R7, RZ ;  /* 0x0000000708047210 */ /* 0x000fe20007f1e0ff */
[----:B------:R-:W-:-:S03]  /*1e80*/  IMAD.WIDE R2, R5, 0x10, R2 ;  /* 0x0000001005027825 */ /* 0x000fc600078e0202 */
[----:B------:R-:W-:Y:S02]  /*1e90*/  LEA.HI.X.SX32 R5, R8, R13, 0x1, P0 ;  /* 0x0000000d08057211 */ /* 0x000fe400000f0eff */
[----:B------:R-:W-:Y:S01]  /*1ea0*/  IADD3 R10, R11, UR4, -R10 ;  /* 0x000000040b0a7c10 */ /* 0x000fe2000fffe80a */
[-C--:B0-----:R-:W-:Y:S01]  /*1eb0*/  IMAD R6, R3, R16.reuse, RZ ;  /* 0x0000001003067224 */ /* 0x081fe200078e02ff */
[----:B------:R-:W-:Y:S01]  /*1ec0*/  IADD3 R8, -R7, UR5, -R8 ;  /* 0x0000000507087c10 */ /* 0x000fe2000fffe908 */
[----:B------:R-:W-:Y:S01]  /*1ed0*/  IMAD.WIDE.U32 R14, R2, R16, R4 ;  /* 0x00000010020e7225 */ /* 0x000fe200078e0004 */
[----:B------:R-:W-:Y:S02]  /*1ee0*/  ISETP.GT.AND P3, PT, R10, RZ, PT ;  /* 0x000000ff0a00720c */ /* 0x000fe40003f64270 */
[--C-:B------:R-:W-:Y:S01]  /*1ef0*/  SHF.L.U64.HI R18, R16, 0x3, R17.reuse ;  /* 0x0000000310127819 */ /* 0x100fe20000010211 */
[----:B------:R-:W-:Y:S01]  /*1f00*/  IMAD R7, R2, R17, R6 ;  /* 0x0000001102077224 */ /* 0x000fe200078e0206 */
[C---:B------:R-:W-:Y:S01]  /*1f10*/  SHF.L.U64.HI R11, R16.reuse, 0x6, R17 ;  /* 0x00000006100b7819 */ /* 0x040fe20000010211 */
[----:B------:R-:W-:Y:S01]  /*1f20*/  IMAD.SHL.U32 R19, R16, 0x8, RZ ;  /* 0x0000000810137824 */ /* 0x000fe200078e00ff */
[----:B------:R-:W-:Y:S01]  /*1f30*/  ISETP.GT.AND P0, PT, R8, RZ, P3 ;  /* 0x000000ff0800720c */ /* 0x000fe20001f04270 */
[----:B------:R-:W-:-:S02]  /*1f40*/  IMAD.SHL.U32 R16, R16, 0x40, RZ ;  /* 0x0000004010107824 */ /* 0x000fc400078e00ff */
[----:B------:R-:W-:Y:S01]  /*1f50*/  IMAD.IADD R17, R15, 0x1, R7 ;  /* 0x000000010f117824 */ /* 0x000fe200078e0207 */
[----:B------:R-:W-:Y:S09]  /*1f60*/  @!P1 BRA `(.L_x_27) ;  /* 0x0000005000d09947 */ /* 0x000ff20003800000 */
[----:B------:R-:W-:Y:S01]  /*1f70*/  ULDC.64 UR6, c[0x0][0x5b0] ;  /* 0x00016c0000067ab9 */ /* 0x000fe20000000a00 */
[----:B------:R-:W-:Y:S01]  /*1f80*/  ULDC.64 UR8, c[0x0][0x5a8] ;  /* 0x00016a0000087ab9 */ /* 0x000fe20000000a00 */
[----:B------:R-:W-:Y:S01]  /*1f90*/  IMAD R13, R3, UR6, RZ ;  /* 0x00000006030d7c24 */ /* 0x000fe2000f8e02ff */
[----:B------:R-:W-:Y:S01]  /*1fa0*/  ULDC.64 UR4, c[0x0][0x5c8] ;  /* 0x0001720000047ab9 */ /* 0x000fe20000000a00 */
[----:B------:R-:W-:-:S04]  /*1fb0*/  IMAD.WIDE.U32 R6, R2, UR6, R4 ;  /* 0x0000000602067c25 */ /* 0x000fc8000f8e0004 */
[----:B------:R-:W-:Y:S01]  /*1fc0*/  IMAD R153, R2, UR7, R13 ;  /* 0x0000000702997c24 */ /* 0x000fe2000f8e020d */
[----:B------:R-:W-:-:S03]  /*1fd0*/  LEA R12, P1, R6, UR8, 0x2 ;  /* 0x00000008060c7c11 */ /* 0x000fc6000f8210ff */
[----:B------:R-:W-:-:S05]  /*1fe0*/  IMAD.IADD R7, R7, 0x1, R153 ;  /* 0x0000000107077824 */ /* 0x000fca00078e0299 */
[----:B------:R-:W-:-:S05]  /*1ff0*/  LEA.HI.X R13, R6, UR9, R7, 0x2, P1 ;  /* 0x00000009060d7c11 */ /* 0x000fca00088f1407 */
[----:B------:R-:W2:Y:S01]  /*2000*/  @P0 LDG.E.LTC128B R15, desc[UR12][R12.64] ;  /* 0x0000000c0c0f0981 */ /* 0x000ea2000c1e1920 */
[----:B------:R-:W-:Y:S01]  /*2010*/  ISETP.GT.AND P1, PT, R8, 0x1, P3 ;  /* 0x000000010800780c */ /* 0x000fe20001f24270 */
[----:B------:R-:W-:Y:S01]  /*2020*/  BSSY B0, `(.L_x_28) ;  /* 0x000000b000007945 */ /* 0x000fe20003800000 */
[----:B--2---:R-:W-:-:S05]  /*2030*/  LOP3.LUT R6, R15, 0xffffe000, RZ, 0xc0, !PT ;  /* 0xffffe0000f067812 */ /* 0x004fca00078ec0ff */
[----:B------:R-:W-:Y:S01]  /*2040*/  FMUL R7, R6, R9 ;  /* 0x0000000906077220 */ /* 0x000fe20000400000 */
[----:B------:R-:W-:-:S03]  /*2050*/  LEA R6, P2, R14, UR4, 0x2 ;  /* 0x000000040e067c11 */ /* 0x000fc6000f8410ff */
[----:B------:R-:W-:Y:S01]  /*2060*/  FFMA R21, R88, R0, R7 ;  /* 0x0000000058157223 */ /* 0x000fe20000000007 */
[----:B------:R-:W-:Y:S01]  /*2070*/  LEA.HI.X R7, R14, UR5, R17, 0x2, P2 ;  /* 0x000000050e077c11 */ /* 0x000fe200090f1411 */
[----:B------:R-:W-:-:S03]  /*2080*/  IMAD.MOV.U32 R17, RZ, RZ, R15 ;  /* 0x000000ffff117224 */ /* 0x000fc600078e000f */
[----:B------:R-:W-:-:S05]  /*2090*/  F2FP.TF32.F32.PACK_B R21, R21 ;  /* 0x00000015ff15723e */ /* 0x000fca00024050ff */
[----:B------:R0:W-:Y:S01]  /*20a0*/  @P0 STG.E desc[UR12][R6.64], R21 ;  /* 0x0000001506000986 */ /* 0x0001e2000c10190c */
[----:B------:R-:W-:Y:S05]  /*20b0*/  @!P1 BRA `(.L_x_29) ;  /* 0x0000000000049947 */ /* 0x000fea0003800000 */
[----:B------:R1:W5:Y:S02]  /*20c0*/  LDG.E.LTC128B R17, desc[UR12][R12.64+0x4] ;  /* 0x0000040c0c117981 */ /* 0x000364000c1e1920 */
.L_x_29:
[----:B------:R-:W-:Y:S05]  /*20d0*/  BSYNC B0 ;  /* 0x0000000000007941 */ /* 0x000fea0003800000 */
.L_x_28:
[----:B------:R-:W-:Y:S01]  /*20e0*/  USHF.L.U32 UR4, UR6, 0x3, URZ ;  /* 0x0000000306047899 */ /* 0x000fe2000800063f */
[----:B-----5:R-:W-:Y:S01]  /*20f0*/  LOP3.LUT R22, R17, 0xffffe000, RZ, 0xc0, !PT ;  /* 0xffffe00011167812 */ /* 0x020fe200078ec0ff */
[----:B------:R-:W-:Y:S01]  /*2100*/  USHF.L.U64.HI UR5, UR6, 0x3, UR7 ;  /* 0x0000000306057899 */ /* 0x000fe20008010207 */
[----:B------:R-:W-:Y:S01]  /*2110*/  ISETP.GT.AND P0, PT, R10, 0x8, PT ;  /* 0x000000080a00780c */ /* 0x000fe20003f04270 */
[----:B------:R-:W-:Y:S02]  /*2120*/  IMAD.MOV.U32 R88, RZ, RZ, R17 ;  /* 0x000000ffff587224 */ /* 0x000fe400078e0011 */
[----:B------:R-:W-:Y:S02]  /*2130*/  IMAD.U32 R14, RZ, RZ, UR4 ;  /* 0x00000004ff0e7e24 */ /* 0x000fe4000f8e00ff */
[----:B------:R-:W-:Y:S01]  /*2140*/  FMUL R22, R22, R9 ;  /* 0x0000000916167220 */ /* 0x000fe20000400000 */
[----:B------:R-:W-:Y:S01]  /*2150*/  IMAD.U32 R15, RZ, RZ, UR5 ;  /* 0x00000005ff0f7e24 */ /* 0x000fe2000f8e00ff */
[----:B------:R-:W-:-:S02]  /*2160*/  ISETP.GT.AND P2, PT, R8, RZ, P0 ;  /* 0x000000ff0800720c */ /* 0x000fc40000744270 */
[----:B------:R-:W-:Y:S01]  /*2170*/  FFMA R89, R89, R0, R22 ;  /* 0x0000000059597223 */ /* 0x000fe20000000016 */
[----:B0-----:R-:W-:-:S04]  /*2180*/  IMAD.WIDE.U32 R20, R2, UR6, R14 ;  /* 0x0000000602147c25 */ /* 0x001fc8000f8e000e */
[----:B------:R-:W-:Y:S02]  /*2190*/  F2FP.TF32.F32.PACK_B R89, R89 ;  /* 0x00000059ff59723e */ /* 0x000fe400024050ff */
[----:B------:R-:W-:-:S03]  /*21a0*/  IADD3 R23, P4, R4, R20, RZ ;  /* 0x0000001404177210 */ /* 0x000fc60007f9e0ff */
[----:B------:R0:W-:Y:S01]  /*21b0*/  @P1 STG.E desc[UR12][R6.64+0x4], R89 ;  /* 0x0000045906001986 */ /* 0x0001e2000c10190c */
[----:B------:R-:W-:Y:S02]  /*21c0*/  IADD3.X R22, R5, R153, R21, P4, !PT ;  /* 0x0000009905167210 */ /* 0x000fe400027fe415 */
[----:B------:R-:W-:-:S04]  /*21d0*/  LEA R20, P4, R23, UR8, 0x2 ;  /* 0x0000000817147c11 */ /* 0x000fc8000f8810ff */
[----:B------:R-:W-:-:S05]  /*21e0*/  LEA.HI.X R21, R23, UR9, R22, 0x2, P4 ;  /* 0x0000000917157c11 */ /* 0x000fca000a0f1416 */
[----:B------:R-:W2:Y:S01]  /*21f0*/  @P2 LDG.E.LTC128B R88, desc[UR12][R20.64] ;  /* 0x0000000c14582981 */ /* 0x000ea2000c1e1920 */
[C---:B------:R-:W-:Y:S01]  /*2200*/  IMAD.SHL.U32 R17, R19.reuse, 0x4, RZ ;  /* 0x0000000413117824 */ /* 0x040fe200078e00ff */
[----:B------:R-:W-:Y:S01]  /*2210*/  SHF.L.U64.HI R19, R19, 0x2, R18 ;  /* 0x0000000213137819 */ /* 0x000fe20000010212 */
[----:B------:R-:W-:Y:S01]  /*2220*/  BSSY B0, `(.L_x_30) ;  /* 0x000000b000007945 */ /* 0x000fe20003800000 */
[----:B------:R-:W-:Y:S02]  /*2230*/  ISETP.GT.AND P1, PT, R8, 0x1, P0 ;  /* 0x000000010800780c */ /* 0x000fe40000724270 */
[----:B--2---:R-:W-:-:S05]  /*2240*/  LOP3.LUT R22, R88, 0xffffe000, RZ, 0xc0, !PT ;  /* 0xffffe00058167812 */ /* 0x004fca00078ec0ff */
[----:B------:R-:W-:Y:S01]  /*2250*/  FMUL R23, R22, R9 ;  /* 0x0000000916177220 */ /* 0x000fe20000400000 */
[----:B------:R-:W-:-:S03]  /*2260*/  IADD3 R22, P4, R17, R6, RZ ;  /* 0x0000000611167210 */ /* 0x000fc60007f9e0ff */
[----:B------:R-:W-:Y:S02]  /*2270*/  FFMA R153, R90, R0, R23 ;  /* 0x000000005a997223 */ /* 0x000fe40000000017 */
[----:B------:R-:W-:-:S03]  /*2280*/  IMAD.X R23, R19, 0x1, R7, P4 ;  /* 0x0000000113177824 */ /* 0x000fc600020e0607 */
[----:B------:R-:W-:-:S05]  /*2290*/  F2FP.TF32.F32.PACK_B R153, R153 ;  /* 0x00000099ff99723e */ /* 0x000fca00024050ff */
[----:B------:R0:W-:Y:S01]  /*22a0*/  @P2 STG.E desc[UR12][R22.64], R153 ;  /* 0x0000009916002986 */ /* 0x0001e2000c10190c */
[----:B------:R-:W-:Y:S05]  /*22b0*/  @!P1 BRA `(.L_x_31) ;  /* 0x0000000000049947 */ /* 0x000fea0003800000 */
[----:B------:R2:W5:Y:S02]  /*22c0*/  LDG.E.LTC128B R88, desc[UR12][R20.64+0x4] ;  /* 0x0000040c14587981 */ /* 0x000564000c1e1920 */
.L_x_31:
[----:B------:R-:W-:Y:S05]  /*22d0*/  BSYNC B0 ;  /* 0x0000000000007941 */ /* 0x000fea0003800000 */
.L_x_30:
[----:B-----5:R-:W-:Y:S01]  /*22e0*/  LOP3.LUT R18, R88, 0xffffe000, RZ, 0xc0, !PT ;  /* 0xffffe00058127812 */ /* 0x020fe200078ec0ff */
[----:B------:R-:W-:Y:S01]  /*22f0*/  BSSY B0, `(.L_x_32) ;  /* 0x0000008000007945 */ /* 0x000fe20003800000 */
[----:B------:R-:W-:-:S03]  /*2300*/  ISETP.GT.AND P2, PT, R8, 0x8, P3 ;  /* 0x000000080800780c */ /* 0x000fc60001f44270 */
[----:B------:R-:W-:-:S04]  /*2310*/  FMUL R18, R18, R9 ;  /* 0x0000000912127220 */ /* 0x000fc80000400000 */
[----:B------:R-:W-:-:S05]  /*2320*/  FFMA R91, R91, R0, R18 ;  /* 0x000000005b5b7223 */ /* 0x000fca0000000012 */
[----:B------:R-:W-:-:S05]  /*2330*/  F2FP.TF32.F32.PACK_B R91, R91 ;  /* 0x0000005bff5b723e */ /* 0x000fca00024050ff */
[----:B------:R3:W-:Y:S01]  /*2340*/  @P1 STG.E desc[UR12][R22.64+0x4], R91 ;  /* 0x0000045b16001986 */ /* 0x0007e2000c10190c */
[----:B------:R-:W-:Y:S05]  /*2350*/  @!P2 BRA `(.L_x_33) ;  /* 0x000000000004a947 */ /* 0x000fea0003800000 */
[----:B------:R4:W5:Y:S02]  /*2360*/  LDG.E.LTC128B R88, desc[UR12][R12.64+0x20] ;  /* 0x0000200c0c587981 */ /* 0x000964000c1e1920 */
.L_x_33:
[----:B------:R-:W-:Y:S05]  /*2370*/  BSYNC B0 ;  /* 0x0000000000007941 */ /* 0x000fea0003800000 */
.L_x_32:
[----:B-----5:R-:W-:Y:S01]  /*2380*/  LOP3.LUT R18, R88, 0xffffe000, RZ, 0xc0, !PT ;  /* 0xffffe00058127812 */ /* 0x020fe200078ec0ff */
[----:B------:R-:W-:Y:S01]  /*2390*/  BSSY B0, `(.L_x_34) ;  /* 0x0000008000007945 */ /* 0x000fe20003800000 */
[----:B------:R-:W-:-:S03]  /*23a0*/  ISETP.GT.AND P1, PT, R8, 0x9, P3 ;  /* 0x000000090800780c */ /* 0x000fc60001f24270 */
[----:B0-----:R-:W-:-:S04]  /*23b0*/  FMUL R89, R18, R9 ;  /* 0x0000000912597220 */ /* 0x001fc80000400000 */
[----:B------:R-:W-:-:S05]  /*23c0*/  FFMA R89, R92, R0, R89 ;  /* 0x000000005c597223 */ /* 0x000fca0000000059 */
[----:B------:R-:W-:-:S05]  /*23d0*/  F2FP.TF32.F32.PACK_B R89, R89 ;  /* 0x00000059ff59723e */ /* 0x000fca00024050ff */
[----:B------:R0:W-:Y:S01]  /*23e0*/  @P2 STG.E desc[UR12][R6.64+0x20], R89 ;  /* 0x0000205906002986 */ /* 0x0001e2000c10190c */
[----:B------:R-:W-:Y:S05]  /*23f0*/  @!P1 BRA `(.L_x_35) ;  /* 0x0000000000049947 */ /* 0x000fea0003800000 */
[----:B------:R0:W5:Y:S02]  /*2400*/  LDG.E.LTC128B R88, desc[UR12][R12.64+0x24] ;  /* 0x0000240c0c587981 */ /* 0x000164000c1e1920 */
.L_x_35:
[----:B------:R-:W-:Y:S05]  /*2410*/  BSYNC B0 ;  /* 0x0000000000007941 */ /* 0x000fea0003800000 */
.L_x_34:
        /* <DEDUP_REMOVED lines=9> */
.L_x_37:
[----:B------:R-:W-:Y:S05]  /*24b0*/  BSYNC B0 ;  /* 0x0000000000007941 */ /* 0x000fea0003800000 */
.L_x_36:
        /* <DEDUP_REMOVED lines=9> */
.L_x_39:
[----:B------:R-:W-:Y:S05]  /*2550*/  BSYNC B0 ;  /* 0x0000000000007941 */ /* 0x000fea0003800000 */
.L_x_38:
        /* <DEDUP_REMOVED lines=9> */
.L_x_41:
[----:B------:R-:W-:Y:S05]  /*25f0*/  BSYNC B0 ;  /* 0x0000000000007941 */ /* 0x000fea0003800000 */
.L_x_40:
        /* <DEDUP_REMOVED lines=9> */
.L_x_43:
[----:B------:R-:W-:Y:S05]  /*2690*/  BSYNC B0 ;  /* 0x0000000000007941 */ /* 0x000fea0003800000 */
.L_x_42:
        /* <DEDUP_REMOVED lines=9> */
.L_x_45:
[----:B------:R-:W-:Y:S05]  /*2730*/  BSYNC B0 ;  /* 0x0000000000007941 */ /* 0x000fea0003800000 */
.L_x_44:
        /* <DEDUP_REMOVED lines=9> */
.L_x_47:
[----:B------:R-:W-:Y:S05]  /*27d0*/  BSYNC B0 ;  /* 0x0000000000007941 */ /* 0x000fea0003800000 */
.L_x_46:
        /* <DEDUP_REMOVED lines=9> */
.L_x_49:
[----:B------:R-:W-:Y:S05]  /*2870*/  BSYNC B0 ;  /* 0x0000000000007941 */ /* 0x000fea0003800000 */
.L_x_48:
        /* <DEDUP_REMOVED lines=9> */
.L_x_51:
[----:B------:R-:W-:Y:S05]  /*2910*/  BSYNC B0 ;  /* 0x0000000000007941 */ /* 0x000fea0003800000 */
.L_x_50:
        /* <DEDUP_REMOVED lines=9> */
.L_x_53:
[----:B------:R-:W-:Y:S05]  /*29b0*/  BSYNC B0 ;  /* 0x0000000000007941 */ /* 0x000fea0003800000 */
.L_x_52:
        /* <DEDUP_REMOVED lines=9> */
.L_x_55:
[----:B------:R-:W-:Y:S05]  /*2a50*/  BSYNC B0 ;  /* 0x0000000000007941 */ /* 0x000fea0003800000 */
.L_x_54:
        /* <DEDUP_REMOVED lines=9> */
.L_x_57:
[----:B------:R-:W-:Y:S05]  /*2af0*/  BSYNC B0 ;  /* 0x0000000000007941 */ /* 0x000fea0003800000 */
.L_x_56:
        /* <DEDUP_REMOVED lines=9> */
.L_x_59:
[----:B------:R-:W-:Y:S05]  /*2b90*/  BSYNC B0 ;  /* 0x0000000000007941 */ /* 0x000fea0003800000 */
.L_x_58:
        /* <DEDUP_REMOVED lines=9> */
.L_x_61:
[----:B------:R-:W-:Y:S05]  /*2c30*/  BSYNC B0 ;  /* 0x0000000000007941 */ /* 0x000fea0003800000 */
.L_x_60:
        /* <DEDUP_REMOVED lines=9> */
.L_x_63:
[----:B------:R-:W-:Y:S05]  /*2cd0*/  BSYNC B0 ;  /* 0x0000000000007941 */ /* 0x000fea0003800000 */
.L_x_62:
        /* <DEDUP_REMOVED lines=9> */
.L_x_65:
[----:B------:R-:W-:Y:S05]  /*2d70*/  BSYNC B0 ;  /* 0x0000000000007941 */ /* 0x000fea0003800000 */
.L_x_64:
        /* <DEDUP_REMOVED lines=9> */
.L_x_67:
[----:B------:R-:W-:Y:S05]  /*2e10*/  BSYNC B0 ;  /* 0x0000000000007941 */ /* 0x000fea0003800000 */
.L_x_66:
        /* <DEDUP_REMOVED lines=9> */
.L_x_69:
[----:B------:R-:W-:Y:S05]  /*2eb0*/  BSYNC B0 ;  /* 0x0000000000007941 */ /* 0x000fea0003800000 */
.L_x_68:
        /* <DEDUP_REMOVED lines=9> */
.L_x_71:
[----:B------:R-:W-:Y:S05]  /*2f50*/  BSYNC B0 ;  /* 0x0000000000007941 */ /* 0x000fea0003800000 */
.L_x_70:
        /* <DEDUP_REMOVED lines=9> */
.L_x_73:
[----:B------:R-:W-:Y:S05]  /*2ff0*/  BSYNC B0 ;  /* 0x0000000000007941 */ /* 0x000fea0003800000 */
.L_x_72:
        /* <DEDUP_REMOVED lines=9> */
.L_x_75:
[----:B------:R-:W-:Y:S05]  /*3090*/  BSYNC B0 ;  /* 0x0000000000007941 */ /* 0x000fea0003800000 */
.L_x_74:
        /* <DEDUP_REMOVED lines=9> */
.L_x_77:
[----:B------:R-:W-:Y:S05]  /*3130*/  BSYNC B0 ;  /* 0x0000000000007941 */ /* 0x000fea0003800000 */
.L_x_76:
        /* <DEDUP_REMOVED lines=9> */
.L_x_79:
[----:B------:R-:W-:Y:S05]  /*31d0*/  BSYNC B0 ;  /* 0x0000000000007941 */ /* 0x000fea0003800000 */
.L_x_78:
        /* <DEDUP_REMOVED lines=9> */
.L_x_81:
[----:B------:R-:W-:Y:S05]  /*3270*/  BSYNC B0 ;  /* 0x0000000000007941 */ /* 0x000fea0003800000 */
.L_x_80:
        /* <DEDUP_REMOVED lines=9> */
.L_x_83:
[----:B------:R-:W-:Y:S05]  /*3310*/  BSYNC B0 ;  /* 0x0000000000007941 */ /* 0x000fea0003800000 */
.L_x_82:
        /* <DEDUP_REMOVED lines=9> */
.L_x_85:
[----:B------:R-:W-:Y:S05]  /*33b0*/  BSYNC B0 ;  /* 0x0000000000007941 */ /* 0x000fea0003800000 */
.L_x_84:
        /* <DEDUP_REMOVED lines=9> */
.L_x_87:
[----:B------:R-:W-:Y:S05]  /*3450*/  BSYNC B0 ;  /* 0x0000000000007941 */ /* 0x000fea0003800000 */
.L_x_86:
        /* <DEDUP_REMOVED lines=9> */
.L_x_89:
[----:B------:R-:W-:Y:S05]  /*34f0*/  BSYNC B0 ;  /* 0x0000000000007941 */ /* 0x000fea0003800000 */
.L_x_88:
        /* <DEDUP_REMOVED lines=9> */
.L_x_91:
[----:B------:R-:W-:Y:S05]  /*3590*/  BSYNC B0 ;  /* 0x0000000000007941 */ /* 0x000fea0003800000 */
.L_x_90:
        /* <DEDUP_REMOVED lines=9> */
.L_x_93:
[----:B------:R-:W-:Y:S05]  /*3630*/  BSYNC B0 ;  /* 0x0000000000007941 */ /* 0x000fea0003800000 */
.L_x_92:
        /* <DEDUP_REMOVED lines=9> */
.L_x_95:
[----:B------:R-:W-:Y:S05]  /*36d0*/  BSYNC B0 ;  /* 0x0000000000007941 */ /* 0x000fea0003800000 */
.L_x_94:
        /* <DEDUP_REMOVED lines=9> */
.L_x_97:
[----:B------:R-:W-:Y:S05]  /*3770*/  BSYNC B0 ;  /* 0x0000000000007941 */ /* 0x000fea0003800000 */
.L_x_96:
        /* <DEDUP_REMOVED lines=9> */
.L_x_99:
[----:B------:R-:W-:Y:S05]  /*3810*/  BSYNC B0 ;  /* 0x0000000000007941 */ /* 0x000fea0003800000 */
.L_x_98:
        /* <DEDUP_REMOVED lines=9> */
.L_x_101:
[----:B------:R-:W-:Y:S05]  /*38b0*/  BSYNC B0 ;  /* 0x0000000000007941 */ /* 0x000fea0003800000 */
.L_x_100:
        /* <DEDUP_REMOVED lines=9> */
.L_x_103:
[----:B------:R-:W-:Y:S05]  /*3950*/  BSYNC B0 ;  /* 0x0000000000007941 */ /* 0x000fea0003800000 */
.L_x_102:
        /* <DEDUP_REMOVED lines=9> */
.L_x_105:
[----:B------:R-:W-:Y:S05]  /*39f0*/  BSYNC B0 ;  /* 0x0000000000007941 */ /* 0x000fea0003800000 */
.L_x_104:
        /* <DEDUP_REMOVED lines=9> */
.L_x_107:
[----:B------:R-:W-:Y:S05]  /*3a90*/  BSYNC B0 ;  /* 0x0000000000007941 */ /* 0x000fea0003800000 */
.L_x_106:
        /* <DEDUP_REMOVED lines=9> */
.L_x_109:
[----:B------:R-:W-:Y:S05]  /*3b30*/  BSYNC B0 ;  /* 0x0000000000007941 */ /* 0x000fea0003800000 */
.L_x_108:
        /* <DEDUP_REMOVED lines=9> */
.L_x_111:
[----:B------:R-:W-:Y:S05]  /*3bd0*/  BSYNC B0 ;  /* 0x0000000000007941 */ /* 0x000fea0003800000 */
.L_x_110:
        /* <DEDUP_REMOVED lines=9> */
.L_x_113:
[----:B------:R-:W-:Y:S05]  /*3c70*/  BSYNC B0 ;  /* 0x0000000000007941 */ /* 0x000fea0003800000 */
.L_x_112:
        /* <DEDUP_REMOVED lines=9> */
.L_x_115:
[----:B------:R-:W-:Y:S05]  /*3d10*/  BSYNC B0 ;  /* 0x0000000000007941 */ /* 0x000fea0003800000 */
.L_x_114:
        /* <DEDUP_REMOVED lines=9> */
.L_x_117:
[----:B------:R-:W-:Y:S05]  /*3db0*/  BSYNC B0 ;  /* 0x0000000000007941 */ /* 0x000fea0003800000 */
.L_x_116:
        /* <DEDUP_REMOVED lines=9> */
.L_x_119:
[----:B------:R-:W-:Y:S05]  /*3e50*/  BSYNC B0 ;  /* 0x0000000000007941 */ /* 0x000fea0003800000 */
.L_x_118:
        /* <DEDUP_REMOVED lines=9> */
.L_x_121:
[----:B------:R-:W-:Y:S05]  /*3ef0*/  BSYNC B0 ;  /* 0x0000000000007941 */ /* 0x000fea0003800000 */
.L_x_120:
        /* <DEDUP_REMOVED lines=9> */
.L_x_123:
[----:B------:R-:W-:Y:S05]  /*3f90*/  BSYNC B0 ;  /* 0x0000000000007941 */ /* 0x000fea0003800000 */
.L_x_122:
        /* <DEDUP_REMOVED lines=9> */
.L_x_125:
[----:B------:R-:W-:Y:S05]  /*4030*/  BSYNC B0 ;  /* 0x0000000000007941 */ /* 0x000fea0003800000 */
.L_x_124:
        /* <DEDUP_REMOVED lines=9> */
.L_x_127:
[----:B------:R-:W-:Y:S05]  /*40d0*/  BSYNC B0 ;  /* 0x0000000000007941 */ /* 0x000fea0003800000 */
.L_x_126:
        /* <DEDUP_REMOVED lines=9> */
.L_x_129:
[----:B------:R-:W-:Y:S05]  /*4170*/  BSYNC B0 ;  /* 0x0000000000007941 */ /* 0x000fea0003800000 */
.L_x_128:
        /* <DEDUP_REMOVED lines=9> */
.L_x_131:
[----:B------:R-:W-:Y:S05]  /*4210*/  BSYNC B0 ;  /* 0x0000000000007941 */ /* 0x000fea0003800000 */
.L_x_130:
        /* <DEDUP_REMOVED lines=9> */
.L_x_133:
[----:B------:R-:W-:Y:S05]  /*42b0*/  BSYNC B0 ;  /* 0x0000000000007941 */ /* 0x000fea0003800000 */
.L_x_132:
        /* <DEDUP_REMOVED lines=9> */
.L_x_135:
[----:B------:R-:W-:Y:S05]  /*4350*/  BSYNC B0 ;  /* 0x0000000000007941 */ /* 0x000fea0003800000 */
.L_x_134:
        /* <DEDUP_REMOVED lines=9> */
.L_x_137:
[----:B------:R-:W-:Y:S05]  /*43f0*/  BSYNC B0 ;  /* 0x0000000000007941 */ /* 0x000fea0003800000 */
.L_x_136:
        /* <DEDUP_REMOVED lines=9> */
.L_x_139:
[----:B------:R-:W-:Y:S05]  /*4490*/  BSYNC B0 ;  /* 0x0000000000007941 */ /* 0x000fea0003800000 */
.L_x_138:
        /* <DEDUP_REMOVED lines=9> */
.L_x_141:
[----:B------:R-:W-:Y:S05]  /*4530*/  BSYNC B0 ;  /* 0x0000000000007941 */ /* 0x000fea0003800000 */
.L_x_140:
        /* <DEDUP_REMOVED lines=9> */
.L_x_143:
[----:B------:R-:W-:Y:S05]  /*45d0*/  BSYNC B0 ;  /* 0x0000000000007941 */ /* 0x000fea0003800000 */
.L_x_142:
        /* <DEDUP_REMOVED lines=9> */
.L_x_145:
[----:B------:R-:W-:Y:S05]  /*4670*/  BSYNC B0 ;  /* 0x0000000000007941 */ /* 0x000fea0003800000 */
.L_x_144:
        /* <DEDUP_REMOVED lines=9> */
.L_x_147:
[----:B------:R-:W-:Y:S05]  /*4710*/  BSYNC B0 ;  /* 0x0000000000007941 */ /* 0x000fea0003800000 */
.L_x_146:
[----:B01--45:R-:W-:Y:S01]  /*4720*/  LOP3.LUT R12, R88, 0xffffe000, RZ, 0xc0, !PT ;  /* 0xffffe000580c7812 */ /* 0x033fe200078ec0ff */
        /* <DEDUP_REMOVED lines=8> */
.L_x_149:
[----:B------:R-:W-:Y:S05]  /*47b0*/  BSYNC B0 ;  /* 0x0000000000007941 */ /* 0x000fea0003800000 */
.L_x_148:
[----:B-----5:R-:W-:Y:S01]  /*47c0*/  LOP3.LUT R12, R88, 0xffffe000, RZ, 0xc0, !PT ;  /* 0xffffe000580c7812 */ /* 0x020fe200078ec0ff */
[----:B------:R-:W-:Y:S01]  /*47d0*/  BSSY B0, `(.L_x_150) ;  /* 0x000000c000007945 */ /* 0x000fe20003800000 */
[----:B------:R-:W-:Y:S02]  /*47e0*/  ISETP.GT.AND P1, PT, R8, 0x79, P0 ;  /* 0x000000790800780c */ /* 0x000fe40000724270 */
[----:B---3--:R-:W-:Y:S01]  /*47f0*/  IADD3 R91, P0, R2, 0x40, RZ ;  /* 0x00000040025b7810 */ /* 0x008fe20007f1e0ff */
[----:B------:R-:W-:Y:S01]  /*4800*/  FMUL R13, R12, R9 ;  /* 0x000000090c0d7220 */ /* 0x000fe20000400000 */
[----:B------:R-:W-:-:S03]  /*4810*/  @P2 IMAD.MOV.U32 R2, RZ, RZ, R22 ;  /* 0x000000ffff022224 */ /* 0x000fc600078e0016 */
[----:B------:R-:W-:Y:S01]  /*4820*/  FFMA R13, R150, R0, R13 ;  /* 0x00000000960d7223 */ /* 0x000fe2000000000d */
[----:B------:R-:W-:Y:S02]  /*4830*/  IMAD.X R12, RZ, RZ, R3, P0 ;  /* 0x000000ffff0c7224 */ /* 0x000fe400000e0603 */
[----:B------:R-:W-:Y:S02]  /*4840*/  @P2 IMAD.MOV.U32 R3, RZ, RZ, R23 ;  /* 0x000000ffff032224 */ /* 0x000fe400078e0017 */
[----:B------:R-:W-:-:S05]  /*4850*/  F2FP.TF32.F32.PACK_B R13, R13 ;  /* 0x0000000dff0d723e */ /* 0x000fca00024050ff */
[----:B------:R3:W-:Y:S01]  /*4860*/  @P2 STG.E desc[UR12][R2.64+0x1e0], R13 ;  /* 0x0001e00d02002986 */ /* 0x0007e2000c10190c */
[----:B------:R-:W-:Y:S05]  /*4870*/  @!P1 BRA `(.L_x_151) ;  /* 0x0000000000049947 */ /* 0x000fea0003800000 */
[----:B------:R4:W5:Y:S02]  /*4880*/  LDG.E.LTC128B R88, desc[UR12][R20.64+0x1e4] ;  /* 0x0001e40c14587981 */ /* 0x000964000c1e1920 */
.L_x_151:
[----:B------:R-:W-:Y:S05]  /*4890*/  BSYNC B0 ;  /* 0x0000000000007941 */ /* 0x000fea0003800000 */
.L_x_150:
[----:B---3-5:R-:W-:Y:S01]  /*48a0*/  LOP3.LUT R2, R88, 0xffffe000, RZ, 0xc0, !PT ;  /* 0xffffe00058027812 */ /* 0x028fe200078ec0ff */
[----:B------:R-:W-:Y:S01]  /*48b0*/  IMAD R18, R12, UR6, RZ ;  /* 0x000000060c127c24 */ /* 0x000fe2000f8e02ff */
[----:B------:R-:W-:Y:S01]  /*48c0*/  ISETP.GT.AND P0, PT, R10, 0x40, PT ;  /* 0x000000400a00780c */ /* 0x000fe20003f04270 */
[----:B------:R-:W-:-:S04]  /*48d0*/  IMAD.WIDE.U32 R12, R91, UR6, R4 ;  /* 0x000000065b0c7c25 */ /* 0x000fc8000f8e0004 */
[----:B------:R-:W-:Y:S01]  /*48e0*/  FMUL R2, R2, R9 ;  /* 0x0000000902027220 */ /* 0x000fe20000400000 */
[----:B------:R-:W-:Y:S01]  /*48f0*/  ISETP.GT.AND P3, PT, R8, RZ, P0 ;  /* 0x000000ff0800720c */ /* 0x000fe20000764270 */
[----:B------:R-:W-:Y:S02]  /*4900*/  IMAD R93, R91, UR7, R18 ;  /* 0x000000075b5d7c24 */ /* 0x000fe4000f8e0212 */
[----:B------:R-:W-:Y:S01]  /*4910*/  FFMA R151, R151, R0, R2 ;  /* 0x0000000097977223 */ /* 0x000fe20000000002 */
[----:B------:R-:W-:Y:S01]  /*4920*/  LEA R2, P2, R12, UR8, 0x2 ;  /* 0x000000080c027c11 */ /* 0x000fe2000f8410ff */
[----:B------:R-:W-:-:S03]  /*4930*/  IMAD.IADD R3, R13, 0x1, R93 ;  /* 0x000000010d037824 */ /* 0x000fc600078e025d */
[----:B------:R-:W-:Y:S02]  /*4940*/  F2FP.TF32.F32.PACK_B R151, R151 ;  /* 0x00000097ff97723e */ /* 0x000fe400024050ff */
[----:B------:R-:W-:-:S03]  /*4950*/  LEA.HI.X R3, R12, UR9, R3, 0x2, P2 ;  /* 0x000000090c037c11 */ /* 0x000fc600090f1403 */
[----:B------:R3:W-:Y:S04]  /*4960*/  @P1 STG.E desc[UR12][R22.64+0x1e4], R151 ;  /* 0x0001e49716001986 */ /* 0x0007e8000c10190c */
[----:B------:R-:W3:Y:S01]  /*4970*/  @P3 LDG.E.LTC128B R88, desc[UR12][R2.64] ;  /* 0x0000000c02583981 */ /* 0x000ee2000c1e1920 */
[C---:B-12-4-:R-:W-:Y:S01]  /*4980*/  IMAD.SHL.U32 R21, R16.reuse, 0x4, RZ ;  /* 0x0000000410157824 */ /* 0x056fe200078e00ff */
[----:B------:R-:W-:Y:S01]  /*4990*/  SHF.L.U64.HI R89, R16, 0x2, R11 ;  /* 0x0000000210597819 */ /* 0x000fe2000001020b */
[----:B------:R-:W-:Y:S01]  /*49a0*/  BSSY B0, `(.L_x_152) ;  /* 0x000000c000007945 */ /* 0x000fe20003800000 */
[----:B------:R-:W-:Y:S01]  /*49b0*/  ISETP.GT.AND P2, PT, R8, 0x1, P0 ;  /* 0x000000010800780c */ /* 0x000fe20000744270 */
[----:B------:R-:W-:Y:S01]  /*49c0*/  IMAD.WIDE.U32 R14, R91, UR6, R14 ;  /* 0x000000065b0e7c25 */ /* 0x000fe2000f8e000e */
[----:B---3--:R-:W-:-:S05]  /*49d0*/  LOP3.LUT R12, R88, 0xffffe000, RZ, 0xc0, !PT ;  /* 0xffffe000580c7812 */ /* 0x008fca00078ec0ff */
        /* <DEDUP_REMOVED lines=8> */
.L_x_153:
[----:B------:R-:W-:Y:S05]  /*4a60*/  BSYNC B0 ;  /* 0x0000000000007941 */ /* 0x000fea0003800000 */
.L_x_152:
[----:B-----5:R-:W-:Y:S01]  /*4a70*/  LOP3.LUT R16, R88, 0xffffe000, RZ, 0xc0, !PT ;  /* 0xffffe00058107812 */ /* 0x020fe200078ec0ff */
[----:B------:R-:W-:Y:S01]  /*4a80*/  BSSY B0, `(.L_x_154) ;  /* 0x000000f000007945 */ /* 0x000fe20003800000 */
[----:B-1----:R-:W-:Y:S02]  /*4a90*/  IADD3 R11, P3, R4, R14, RZ ;  /* 0x0000000e040b7210 */ /* 0x002fe40007f7e0ff */
[----:B------:R-:W-:Y:S01]  /*4aa0*/  ISETP.GT.AND P1, PT, R10, 0x48, PT ;  /* 0x000000480a00780c */ /* 0x000fe20003f24270 */
[----:B------:R-:W-:Y:S01]  /*4ab0*/  FMUL R16, R16, R9 ;  /* 0x0000000910107220 */ /* 0x000fe20000400000 */
[----:B------:R-:W-:Y:S01]  /*4ac0*/  IADD3.X R14, R5, R93, R15, P3, !PT ;  /* 0x0000005d050e7210 */ /* 0x000fe20001ffe40f */
[----:B------:R-:W-:Y:S01]  /*4ad0*/  @P2 IMAD.MOV.U32 R10, RZ, RZ, R12 ;  /* 0x000000ffff0a2224 */ /* 0x000fe200078e000c */
[----:B------:R-:W-:Y:S01]  /*4ae0*/  LEA R4, P4, R11, UR8, 0x2 ;  /* 0x000000080b047c11 */ /* 0x000fe2000f8810ff */
[----:B------:R-:W-:Y:S01]  /*4af0*/  FFMA R25, R25, R0, R16 ;  /* 0x0000000019197223 */ /* 0x000fe20000000010 */
[----:B------:R-:W-:-:S02]  /*4b00*/  ISETP.GT.AND P3, PT, R8, RZ, P1 ;  /* 0x000000ff0800720c */ /* 0x000fc40000f64270 */
[----:B------:R-:W-:Y:S01]  /*4b10*/  LEA.HI.X R5, R11, UR9, R14, 0x2, P4 ;  /* 0x000000090b057c11 */ /* 0x000fe2000a0f140e */
[----:B------:R-:W-:Y:S01]  /*4b20*/  @P2 IMAD.MOV.U32 R11, RZ, RZ, R13 ;  /* 0x000000ffff0b2224 */ /* 0x000fe200078e000d */
[----:B------:R-:W-:-:S05]  /*4b30*/  F2FP.TF32.F32.PACK_B R25, R25 ;  /* 0x00000019ff19723e */ /* 0x000fca00024050ff */
[----:B------:R1:W-:Y:S04]  /*4b40*/  @P2 STG.E desc[UR12][R10.64+0x4], R25 ;  /* 0x000004190a002986 */ /* 0x0003e8000c10190c */
[----:B------:R-:W-:Y:S05]  /*4b50*/  @!P3 BRA `(.L_x_155) ;  /* 0x000000000004b947 */ /* 0x000fea0003800000 */
[----:B------:R3:W5:Y:S02]  /*4b60*/  LDG.E.LTC128B R88, desc[UR12][R4.64] ;  /* 0x0000000c04587981 */ /* 0x000764000c1e1920 */
.L_x_155:
[----:B------:R-:W-:Y:S05]  /*4b70*/  BSYNC B0 ;  /* 0x0000000000007941 */ /* 0x000fea0003800000 */
.L_x_154:
[----:B-1---5:R-:W-:Y:S01]  /*4b80*/  LOP3.LUT R10, R88, 0xffffe000, RZ, 0xc0, !PT ;  /* 0xffffe000580a7812 */ /* 0x022fe200078ec0ff */
[----:B------:R-:W-:Y:S01]  /*4b90*/  BSSY B0, `(.L_x_156) ;  /* 0x000000a000007945 */ /* 0x000fe20003800000 */
[----:B------:R-:W-:Y:S02]  /*4ba0*/  IADD3 R14, P4, R12, R17, RZ ;  /* 0x000000110c0e7210 */ /* 0x000fe40007f9e0ff */
[----:B------:R-:W-:Y:S01]  /*4bb0*/  ISETP.GT.AND P2, PT, R8, 0x1, P1 ;  /* 0x000000010800780c */ /* 0x000fe20000f44270 */
[----:B------:R-:W-:Y:S02]  /*4bc0*/  FMUL R11, R10, R9 ;  /* 0x000000090a0b7220 */ /* 0x000fe40000400000 */
[----:B------:R-:W-:Y:S02]  /*4bd0*/  IMAD.X R15, R13, 0x1, R19, P4 ;  /* 0x000000010d0f7824 */ /* 0x000fe400020e0613 */
[----:B------:R-:W-:-:S05]  /*4be0*/  FFMA R11, R26, R0, R11 ;  /* 0x000000001a0b7223 */ /* 0x000fca000000000b */
[----:B------:R-:W-:-:S05]  /*4bf0*/  F2FP.TF32.F32.PACK_B R11, R11 ;  /* 0x0000000bff0b723e */ /* 0x000fca00024050ff */
[----:B------:R1:W-:Y:S01]  /*4c00*/  @P3 STG.E desc[UR12][R14.64], R11 ;  /* 0x0000000b0e003986 */ /* 0x0003e2000c10190c */
[----:B------:R-:W-:Y:S05]  /*4c10*/  @!P2 BRA `(.L_x_157) ;  /* 0x000000000004a947 */ /* 0x000fea0003800000 */
[----:B------:R4:W5:Y:S02]  /*4c20*/  LDG.E.LTC128B R88, desc[UR12][R4.64+0x4] ;  /* 0x0000040c04587981 */ /* 0x000964000c1e1920 */
.L_x_157:
[----:B------:R-:W-:Y:S05]  /*4c30*/  BSYNC B0 ;  /* 0x0000000000007941 */ /* 0x000fea0003800000 */
.L_x_156:
[----:B-----5:R-:W-:Y:S01]  /*4c40*/  LOP3.LUT R10, R88, 0xffffe000, RZ, 0xc0, !PT ;  /* 0xffffe000580a7812 */ /* 0x020fe200078ec0ff */
[----:B-1----:R-:W-:Y:S01]  /*4c50*/  @P2 IMAD.MOV.U32 R11, RZ, RZ, R15 ;  /* 0x000000ffff0b2224 */ /* 0x002fe200078e000f */
[----:B------:R-:W-:Y:S01]  /*4c60*/  ISETP.GT.AND P3, PT, R8, 0x8, P0 ;  /* 0x000000080800780c */ /* 0x000fe20000764270 */
[----:B------:R-:W-:Y:S02]  /*4c70*/  BSSY B0, `(.L_x_158) ;  /* 0x0000008000007945 */ /* 0x000fe40003800000 */
[----:B------:R-:W-:-:S04]  /*4c80*/  FMUL R10, R10, R9 ;  /* 0x000000090a0a7220 */ /* 0x000fc80000400000 */
[----:B------:R-:W-:Y:S01]  /*4c90*/  FFMA R27, R27, R0, R10 ;  /* 0x000000001b1b7223 */ /* 0x000fe2000000000a */
[----:B------:R-:W-:-:S04]  /*4ca0*/  @P2 IMAD.MOV.U32 R10, RZ, RZ, R14 ;  /* 0x000000ffff0a2224 */ /* 0x000fc800078e000e */
[----:B------:R-:W-:-:S05]  /*4cb0*/  F2FP.TF32.F32.PACK_B R27, R27 ;  /* 0x0000001bff1b723e */ /* 0x000fca00024050ff */
[----:B------:R1:W-:Y:S01]  /*4cc0*/  @P2 STG.E desc[UR12][R10.64+0x4], R27 ;  /* 0x0000041b0a002986 */ /* 0x0003e2000c10190c */
[----:B------:R-:W-:Y:S05]  /*4cd0*/  @!P3 BRA `(.L_x_159) ;  /* 0x000000000004b947 */ /* 0x000fea0003800000 */
[----:B------:R0:W5:Y:S02]  /*4ce0*/  LDG.E.LTC128B R88, desc[UR12][R2.64+0x20] ;  /* 0x0000200c02587981 */ /* 0x000164000c1e1920 */
.L_x_159:
[----:B------:R-:W-:Y:S05]  /*4cf0*/  BSYNC B0 ;  /* 0x0000000000007941 */ /* 0x000fea0003800000 */
.L_x_158:
[----:B-1---5:R-:W-:Y:S01]  /*4d00*/  LOP3.LUT R10, R88, 0xffffe000, RZ, 0xc0, !PT ;  /* 0xffffe000580a7812 */ /* 0x022fe200078ec0ff */
[----:B------:R-:W-:Y:S01]  /*4d10*/  BSSY B0, `(.L_x_160) ;  /* 0x000000a000007945 */ /* 0x000fe20003800000 */
[----:B------:R-:W-:-:S03]  /*4d20*/  ISETP.GT.AND P2, PT, R8, 0x9, P0 ;  /* 0x000000090800780c */ /* 0x000fc60000744270 */
[----:B------:R-:W-:Y:S01]  /*4d30*/  FMUL R11, R10, R9 ;  /* 0x000000090a0b7220 */ /* 0x000fe20000400000 */
[----:B------:R-:W-:-:S03]  /*4d40*/  IMAD.MOV.U32 R10, RZ, RZ, R12 ;  /* 0x000000ffff0a7224 */ /* 0x000fc600078e000c */
[----:B------:R-:W-:Y:S01]  /*4d50*/  FFMA R23, R28, R0, R11 ;  /* 0x000000001c177223 */ /* 0x000fe2000000000b */
[----:B------:R-:W-:-:S04]  /*4d60*/  IMAD.MOV.U32 R11, RZ, RZ, R13 ;  /* 0x000000ffff0b7224 */ /* 0x000fc800078e000d */
[----:B------:R-:W-:-:S05]  /*4d70*/  F2FP.TF32.F32.PACK_B R23, R23 ;  /* 0x00000017ff17723e */ /* 0x000fca00024050ff */
[----:B------:R1:W-:Y:S01]  /*4d80*/  @P3 STG.E desc[UR12][R10.64+0x20], R23 ;  /* 0x000020170a003986 */ /* 0x0003e2000c10190c */
[----:B------:R-:W-:Y:S05]  /*4d90*/  @!P2 BRA `(.L_x_161) ;  /* 0x000000000004a947 */ /* 0x000fea0003800000 */
[----:B------:R0:W5:Y:S02]  /*4da0*/  LDG.E.LTC128B R88, desc[UR12][R2.64+0x24] ;  /* 0x0000240c02587981 */ /* 0x000164000c1e1920 */
.L_x_161:
[----:B------:R-:W-:Y:S05]  /*4db0*/  BSYNC B0 ;  /* 0x0000000000007941 */ /* 0x000fea0003800000 */
.L_x_160:
        /* <DEDUP_REMOVED lines=9> */
.L_x_163:
[----:B------:R-:W-:Y:S05]  /*4e50*/  BSYNC B0 ;  /* 0x0000000000007941 */ /* 0x000fea0003800000 */
.L_x_162:
        /* <DEDUP_REMOVED lines=9> */
.L_x_165:
[----:B------:R-:W-:Y:S05]  /*4ef0*/  BSYNC B0 ;  /* 0x0000000000007941 */ /* 0x000fea0003800000 */
.L_x_164:
[----:B-----5:R-:W-:Y:S01]  /*4f00*/  LOP3.LUT R12, R88, 0xffffe000, RZ, 0xc0, !PT ;  /* 0xffffe000580c7812 */ /* 0x020fe200078ec0ff */
[----:B------:R-:W-:Y:S01]  /*4f10*/  BSSY B0, `(.L_x_166) ;  /* 0x000000a000007945 */ /* 0x000fe20003800000 */
[----:B0-----:R-:W-:Y:S02]  /*4f20*/  IADD3 R6, P4, P5, R17, R6, R21 ;  /* 0x0000000611067210 */ /* 0x001fe40007d9e015 */
[----:B------:R-:W-:Y:S01]  /*4f30*/  ISETP.GT.AND P3, PT, R8, 0x10, P0 ;  /* 0x000000100800780c */ /* 0x000fe20000764270 */
[----:B------:R-:W-:Y:S01]  /*4f40*/  FMUL R12, R12, R9 ;  /* 0x000000090c0c7220 */ /* 0x000fe20000400000 */
[----:B------:R-:W-:-:S03]  /*4f50*/  IADD3.X R7, R19, R7, R89, P4, P5 ;  /* 0x0000000713077210 */ /* 0x000fc600027ea459 */
[----:B------:R-:W-:-:S05]  /*4f60*/  FFMA R31, R31, R0, R12 ;  /* 0x000000001f1f7223 */ /* 0x000fca000000000c */
[----:B------:R-:W-:-:S05]  /*4f70*/  F2FP.TF32.F32.PACK_B R31, R31 ;  /* 0x0000001fff1f723e */ /* 0x000fca00024050ff */
[----:B------:R0:W-:Y:S01]  /*4f80*/  @P2 STG.E desc[UR12][R6.64+0x24], R31 ;  /* 0x0000241f06002986 */ /* 0x0001e2000c10190c */
[----:B------:R-:W-:Y:S05]  /*4f90*/  @!P3 BRA `(.L_x_167) ;  /* 0x000000000004b947 */ /* 0x000fea0003800000 */
[----:B------:R0:W5:Y:S02]  /*4fa0*/  LDG.E.LTC128B R88, desc[UR12][R2.64+0x40] ;  /* 0x0000400c02587981 */ /* 0x000164000c1e1920 */
.L_x_167:
[----:B------:R-:W-:Y:S05]  /*4fb0*/  BSYNC B0 ;  /* 0x0000000000007941 */ /* 0x000fea0003800000 */
.L_x_166:
        /* <DEDUP_REMOVED lines=9> */
.L_x_169:
[----:B------:R-:W-:Y:S05]  /*5050*/  BSYNC B0 ;  /* 0x0000000000007941 */ /* 0x000fea0003800000 */
.L_x_168:
        /* <DEDUP_REMOVED lines=9> */
.L_x_171:
[----:B------:R-:W-:Y:S05]  /*50f0*/  BSYNC B0 ;  /* 0x0000000000007941 */ /* 0x000fea0003800000 */
.L_x_170:
        /* <DEDUP_REMOVED lines=9> */
.L_x_173:
[----:B------:R-:W-:Y:S05]  /*5190*/  BSYNC B0 ;  /* 0x0000000000007941 */ /* 0x000fea0003800000 */
.L_x_172:
        /* <DEDUP_REMOVED lines=9> */
.L_x_175:
[----:B------:R-:W-:Y:S05]  /*5230*/  BSYNC B0 ;  /* 0x0000000000007941 */ /* 0x000fea0003800000 */
.L_x_174:
        /* <DEDUP_REMOVED lines=9> */
.L_x_177:
[----:B------:R-:W-:Y:S05]  /*52d0*/  BSYNC B0 ;  /* 0x0000000000007941 */ /* 0x000fea0003800000 */
.L_x_176:
        /* <DEDUP_REMOVED lines=9> */
.L_x_179:
[----:B------:R-:W-:Y:S05]  /*5370*/  BSYNC B0 ;  /* 0x0000000000007941 */ /* 0x000fea0003800000 */
.L_x_178:
        /* <DEDUP_REMOVED lines=9> */
.L_x_181:
[----:B------:R-:W-:Y:S05]  /*5410*/  BSYNC B0 ;  /* 0x0000000000007941 */ /* 0x000fea0003800000 */
.L_x_180:
        /* <DEDUP_REMOVED lines=9> */
.L_x_183:
[----:B------:R-:W-:Y:S05]  /*54b0*/  BSYNC B0 ;  /* 0x0000000000007941 */ /* 0x000fea0003800000 */
.L_x_182:
        /* <DEDUP_REMOVED lines=9> */
.L_x_185:
[----:B------:R-:W-:Y:S05]  /*5550*/  BSYNC B0 ;  /* 0x0000000000007941 */ /* 0x000fea0003800000 */
.L_x_184:
        /* <DEDUP_REMOVED lines=9> */
.L_x_187:
[----:B------:R-:W-:Y:S05]  /*55f0*/  BSYNC B0 ;  /* 0x0000000000007941 */ /* 0x000fea0003800000 */
.L_x_186:
        /* <DEDUP_REMOVED lines=9> */
.L_x_189:
[----:B------:R-:W-:Y:S05]  /*5690*/  BSYNC B0 ;  /* 0x0000000000007941 */ /* 0x000fea0003800000 */
.L_x_188:
        /* <DEDUP_REMOVED lines=9> */
.L_x_191:
[----:B------:R-:W-:Y:S05]  /*5730*/  BSYNC B0 ;  /* 0x0000000000007941 */ /* 0x000fea0003800000 */
.L_x_190:
        /* <DEDUP_REMOVED lines=9> */
.L_x_193:
[----:B------:R-:W-:Y:S05]  /*57d0*/  BSYNC B0 ;  /* 0x0000000000007941 */ /* 0x000fea0003800000 */
.L_x_192:
        /* <DEDUP_REMOVED lines=9> */
.L_x_195:
[----:B------:R-:W-:Y:S05]  /*5870*/  BSYNC B0 ;  /* 0x0000000000007941 */ /* 0x000fea0003800000 */
.L_x_194:
        /* <DEDUP_REMOVED lines=9> */
.L_x_197:
[----:B------:R-:W-:Y:S05]  /*5910*/  BSYNC B0 ;  /* 0x0000000000007941 */ /* 0x000fea0003800000 */
.L_x_196:
        /* <DEDUP_REMOVED lines=9> */
.L_x_199:
[----:B------:R-:W-:Y:S05]  /*59b0*/  BSYNC B0 ;  /* 0x0000000000007941 */ /* 0x000fea0003800000 */
.L_x_198:
        /* <DEDUP_REMOVED lines=9> */
.L_x_201:
[----:B------:R-:W-:Y:S05]  /*5a50*/  BSYNC B0 ;  /* 0x0000000000007941 */ /* 0x000fea0003800000 */
.L_x_200:
        /* <DEDUP_REMOVED lines=9> */
.L_x_203:
[----:B------:R-:W-:Y:S05]  /*5af0*/  BSYNC B0 ;  /* 0x0000000000007941 */ /* 0x000fea0003800000 */
.L_x_202:
        /* <DEDUP_REMOVED lines=9> */
.L_x_205:
[----:B------:R-:W-:Y:S05]  /*5b90*/  BSYNC B0 ;  /* 0x0000000000007941 */ /* 0x000fea0003800000 */
.L_x_204:
        /* <DEDUP_REMOVED lines=9> */
.L_x_207:
[----:B------:R-:W-:Y:S05]  /*5c30*/  BSYNC B0 ;  /* 0x0000000000007941 */ /* 0x000fea0003800000 */
.L_x_206:
        /* <DEDUP_REMOVED lines=9> */
.L_x_209:
[----:B------:R-:W-:Y:S05]  /*5cd0*/  BSYNC B0 ;  /* 0x0000000000007941 */ /* 0x000fea0003800000 */
.L_x_208:
        /* <DEDUP_REMOVED lines=9> */
.L_x_211:
[----:B------:R-:W-:Y:S05]  /*5d70*/  BSYNC B0 ;  /* 0x0000000000007941 */ /* 0x000fea0003800000 */
.L_x_210:
        /* <DEDUP_REMOVED lines=9> */
.L_x_213:
[----:B------:R-:W-:Y:S05]  /*5e10*/  BSYNC B0 ;  /* 0x0000000000007941 */ /* 0x000fea0003800000 */
.L_x_212:
        /* <DEDUP_REMOVED lines=9> */
.L_x_215:
[----:B------:R-:W-:Y:S05]  /*5eb0*/  BSYNC B0 ;  /* 0x0000000000007941 */ /* 0x000fea0003800000 */
.L_x_214:
        /* <DEDUP_REMOVED lines=9> */
.L_x_217:
[----:B------:R-:W-:Y:S05]  /*5f50*/  BSYNC B0 ;  /* 0x0000000000007941 */ /* 0x000fea0003800000 */
.L_x_216:
        /* <DEDUP_REMOVED lines=9> */
.L_x_219:
[----:B------:R-:W-:Y:S05]  /*5ff0*/  BSYNC B0 ;  /* 0x0000000000007941 */ /* 0x000fea0003800000 */
.L_x_218:
        /* <DEDUP_REMOVED lines=9> */
.L_x_221:
[----:B------:R-:W-:Y:S05]  /*6090*/  BSYNC B0 ;  /* 0x0000000000007941 */ /* 0x000fea0003800000 */
.L_x_220:
        /* <DEDUP_REMOVED lines=9> */
.L_x_223:
[----:B------:R-:W-:Y:S05]  /*6130*/  BSYNC B0 ;  /* 0x0000000000007941 */ /* 0x000fea0003800000 */
.L_x_222:
        /* <DEDUP_REMOVED lines=9> */
.L_x_225:
[----:B------:R-:W-:Y:S05]  /*61d0*/  BSYNC B0 ;  /* 0x0000000000007941 */ /* 0x000fea0003800000 */
.L_x_224:
        /* <DEDUP_REMOVED lines=9> */
.L_x_227:
[----:B------:R-:W-:Y:S05]  /*6270*/  BSYNC B0 ;  /* 0x0000000000007941 */ /* 0x000fea0003800000 */
.L_x_226:
        /* <DEDUP_REMOVED lines=9> */
.L_x_229:
[----:B------:R-:W-:Y:S05]  /*6310*/  BSYNC B0 ;  /* 0x0000000000007941 */ /* 0x000fea0003800000 */
.L_x_228:
        /* <DEDUP_REMOVED lines=9> */
.L_x_231:
[----:B------:R-:W-:Y:S05]  /*63b0*/  BSYNC B0 ;  /* 0x0000000000007941 */ /* 0x000fea0003800000 */
.L_x_230:
        /* <DEDUP_REMOVED lines=9> */
.L_x_233:
[----:B------:R-:W-:Y:S05]  /*6450*/  BSYNC B0 ;  /* 0x0000000000007941 */ /* 0x000fea0003800000 */
.L_x_232:
        /* <DEDUP_REMOVED lines=9> */
.L_x_235:
[----:B------:R-:W-:Y:S05]  /*64f0*/  BSYNC B0 ;  /* 0x0000000000007941 */ /* 0x000fea0003800000 */
.L_x_234:
        /* <DEDUP_REMOVED lines=9> */
.L_x_237:
[----:B------:R-:W-:Y:S05]  /*6590*/  BSYNC B0 ;  /* 0x0000000000007941 */ /* 0x000fea0003800000 */
.L_x_236:
        /* <DEDUP_REMOVED lines=9> */
.L_x_239:
[----:B------:R-:W-:Y:S05]  /*6630*/  BSYNC B0 ;  /* 0x0000000000007941 */ /* 0x000fea0003800000 */
.L_x_238:
        /* <DEDUP_REMOVED lines=9> */
.L_x_241:
[----:B------:R-:W-:Y:S05]  /*66d0*/  BSYNC B0 ;  /* 0x0000000000007941 */ /* 0x000fea0003800000 */
.L_x_240:
        /* <DEDUP_REMOVED lines=9> */
.L_x_243:
[----:B------:R-:W-:Y:S05]  /*6770*/  BSYNC B0 ;  /* 0x0000000000007941 */ /* 0x000fea0003800000 */
.L_x_242:
        /* <DEDUP_REMOVED lines=9> */
.L_x_245:
[----:B------:R-:W-:Y:S05]  /*6810*/  BSYNC B0 ;  /* 0x0000000000007941 */ /* 0x000fea0003800000 */
.L_x_244:
        /* <DEDUP_REMOVED lines=9> */
.L_x_247:
[----:B------:R-:W-:Y:S05]  /*68b0*/  BSYNC B0 ;  /* 0x0000000000007941 */ /* 0x000fea0003800000 */
.L_x_246:
        /* <DEDUP_REMOVED lines=9> */
.L_x_249:
[----:B------:R-:W-:Y:S05]  /*6950*/  BSYNC B0 ;  /* 0x0000000000007941 */ /* 0x000fea0003800000 */
.L_x_248:
        /* <DEDUP_REMOVED lines=9> */
.L_x_251:
[----:B------:R-:W-:Y:S05]  /*69f0*/  BSYNC B0 ;  /* 0x0000000000007941 */ /* 0x000fea0003800000 */
.L_x_250:
        /* <DEDUP_REMOVED lines=9> */
.L_x_253:
[----:B------:R-:W-:Y:S05]  /*6a90*/  BSYNC B0 ;  /* 0x0000000000007941 */ /* 0x000fea0003800000 */
.L_x_252:
        /* <DEDUP_REMOVED lines=9> */
.L_x_255:
[----:B------:R-:W-:Y:S05]  /*6b30*/  BSYNC B0 ;  /* 0x0000000000007941 */ /* 0x000fea0003800000 */
.L_x_254:
        /* <DEDUP_REMOVED lines=9> */
.L_x_257:
[----:B------:R-:W-:Y:S05]  /*6bd0*/  BSYNC B0 ;  /* 0x0000000000007941 */ /* 0x000fea0003800000 */
.L_x_256:
        /* <DEDUP_REMOVED lines=9> */
.L_x_259:
[----:B------:R-:W-:Y:S05]  /*6c70*/  BSYNC B0 ;  /* 0x0000000000007941 */ /* 0x000fea0003800000 */
.L_x_258:
        /* <DEDUP_REMOVED lines=9> */
.L_x_261:
[----:B------:R-:W-:Y:S05]  /*6d10*/  BSYNC B0 ;  /* 0x0000000000007941 */ /* 0x000fea0003800000 */
.L_x_260:
        /* <DEDUP_REMOVED lines=9> */
.L_x_263:
[----:B------:R-:W-:Y:S05]  /*6db0*/  BSYNC B0 ;  /* 0x0000000000007941 */ /* 0x000fea0003800000 */
.L_x_262:
        /* <DEDUP_REMOVED lines=9> */
.L_x_265:
[----:B------:R-:W-:Y:S05]  /*6e50*/  BSYNC B0 ;  /* 0x0000000000007941 */ /* 0x000fea0003800000 */
.L_x_264:
        /* <DEDUP_REMOVED lines=9> */
.L_x_267:
[----:B------:R-:W-:Y:S05]  /*6ef0*/  BSYNC B0 ;  /* 0x0000000000007941 */ /* 0x000fea0003800000 */
.L_x_266:
        /* <DEDUP_REMOVED lines=9> */
.L_x_269:
[----:B------:R-:W-:Y:S05]  /*6f90*/  BSYNC B0 ;  /* 0x0000000000007941 */ /* 0x000fea0003800000 */
.L_x_268:
        /* <DEDUP_REMOVED lines=9> */
.L_x_271:
[----:B------:R-:W-:Y:S05]  /*7030*/  BSYNC B0 ;  /* 0x0000000000007941 */ /* 0x000fea0003800000 */
.L_x_270:
        /* <DEDUP_REMOVED lines=9> */
.L_x_273:
[----:B------:R-:W-:Y:S05]  /*70d0*/  BSYNC B0 ;  /* 0x0000000000007941 */ /* 0x000fea0003800000 */
.L_x_272:
[----:B0-2--5:R-:W-:Y:S01]  /*70e0*/  LOP3.LUT R2, R88, 0xffffe000, RZ, 0xc0, !PT ;  /* 0xffffe00058027812 */ /* 0x025fe200078ec0ff */
        /* <DEDUP_REMOVED lines=8> */
.L_x_275:
[----:B------:R-:W-:Y:S05]  /*7170*/  BSYNC B0 ;  /* 0x0000000000007941 */ /* 0x000fea0003800000 */
.L_x_274:
[----:B-----5:R-:W-:Y:S01]  /*7180*/  LOP3.LUT R2, R88, 0xffffe000, RZ, 0xc0, !PT ;  /* 0xffffe00058027812 */ /* 0x020fe200078ec0ff */
[----:B------:R-:W-:Y:S01]  /*7190*/  BSSY B0, `(.L_x_276) ;  /* 0x000000a000007945 */ /* 0x000fe20003800000 */
[----:B------:R-:W-:-:S03]  /*71a0*/  ISETP.GT.AND P1, PT, R8, 0x79, P1 ;  /* 0x000000790800780c */ /* 0x000fc60000f24270 */
[----:B------:R-:W-:Y:S01]  /*71b0*/  FMUL R3, R2, R9 ;  /* 0x0000000902037220 */ /* 0x000fe20000400000 */
[----:B------:R-:W-:-:S03]  /*71c0*/  @P2 IMAD.MOV.U32 R2, RZ, RZ, R6 ;  /* 0x000000ffff022224 */ /* 0x000fc600078e0006 */
[----:B01----:R-:W-:Y:S01]  /*71d0*/  FFMA R11, R86, R0, R3 ;  /* 0x00000000560b7223 */ /* 0x003fe20000000003 */
[----:B------:R-:W-:-:S04]  /*71e0*/  @P2 IMAD.MOV.U32 R3, RZ, RZ, R7 ;  /* 0x000000ffff032224 */ /* 0x000fc800078e0007 */
[----:B------:R-:W-:-:S05]  /*71f0*/  F2FP.TF32.F32.PACK_B R11, R11 ;  /* 0x0000000bff0b723e */ /* 0x000fca00024050ff */
[----:B------:R0:W-:Y:S01]  /*7200*/  @P2 STG.E desc[UR12][R2.64+0x1e0], R11 ;  /* 0x0001e00b02002986 */ /* 0x0001e2000c10190c */
[----:B------:R-:W-:Y:S05]  /*7210*/  @!P1 BRA `(.L_x_277) ;  /* 0x0000000000049947 */ /* 0x000fea0003800000 */
[----:B------:R1:W5:Y:S02]  /*7220*/  LDG.E.LTC128B R88, desc[UR12][R4.64+0x1e4] ;  /* 0x0001e40c04587981 */ /* 0x000364000c1e1920 */
.L_x_277:
[----:B------:R-:W-:Y:S05]  /*7230*/  BSYNC B0 ;  /* 0x0000000000007941 */ /* 0x000fea0003800000 */
.L_x_276:
[----:B-----5:R-:W-:-:S05]  /*7240*/  LOP3.LUT R88, R88, 0xffffe000, RZ, 0xc0, !PT ;  /* 0xffffe00058587812 */ /* 0x020fca00078ec0ff */
[----:B------:R-:W-:-:S04]  /*7250*/  FMUL R88, R88, R9 ;  /* 0x0000000958587220 */ /* 0x000fc80000400000 */
[----:B------:R-:W-:Y:S01]  /*7260*/  FFMA R88, R87, R0, R88 ;  /* 0x0000000057587223 */ /* 0x000fe20000000058 */
[----:B------:R-:W-:Y:S06]  /*7270*/  @!P1 EXIT ;  /* 0x000000000000994d */ /* 0x000fec0003800000 */
[----:B0-----:R-:W-:-:S05]  /*7280*/  F2FP.TF32.F32.PACK_B R3, R88 ;  /* 0x00000058ff03723e */ /* 0x001fca00024050ff */
[----:B------:R-:W-:Y:S01]  /*7290*/  STG.E desc[UR12][R6.64+0x1e4], R3 ;  /* 0x0001e40306007986 */ /* 0x000fe2000c10190c */
[----:B------:R-:W-:Y:S05]  /*72a0*/  EXIT ;  /* 0x000000000000794d */ /* 0x000fea0003800000 */
.L_x_27:
[----:B------:R-:W-:Y:S01]  /*72b0*/  ISETP.GT.AND P4, PT, R8, 0x1, P3 ;  /* 0x000000010800780c */ /* 0x000fe20001f84270 */
[----:B------:R-:W-:Y:S01]  /*72c0*/  ULDC.64 UR4, c[0x0][0x5c8] ;  /* 0x0001720000047ab9 */ /* 0x000fe20000000a00 */
[-C--:B------:R-:W-:Y:S01]  /*72d0*/  FMUL R9, R88, R0.reuse ;  /* 0x0000000058097220 */ /* 0x080fe20000400000 */
[----:B------:R-:W-:Y:S01]  /*72e0*/  LEA R2, P1, R14, UR4, 0x2 ;  /* 0x000000040e027c11 */ /* 0x000fe2000f8210ff */
[-C--:B------:R-:W-:Y:S01]  /*72f0*/  FMUL R89, R89, R0.reuse ;  /* 0x0000000059597220 */ /* 0x080fe20000400000 */
[----:B------:R-:W-:Y:S01]  /*7300*/  IMAD.SHL.U32 R7, R19, 0x4, RZ ;  /* 0x0000000413077824 */ /* 0x000fe200078e00ff */
[----:B------:R-:W-:Y:S01]  /*7310*/  ISETP.GT.AND P2, PT, R10, 0x8, PT ;  /* 0x000000080a00780c */ /* 0x000fe20003f44270 */
[-C--:B------:R-:W-:Y:S01]  /*7320*/  FMUL R15, R90, R0.reuse ;  /* 0x000000005a0f7220 */ /* 0x080fe20000400000 */
[----:B------:R-:W-:Y:S01]  /*7330*/  LEA.HI.X R3, R14, UR5, R17, 0x2, P1 ;  /* 0x000000050e037c11 */ /* 0x000fe200088f1411 */
[-C--:B------:R-:W-:Y:S01]  /*7340*/  FMUL R91, R91, R0.reuse ;  /* 0x000000005b5b7220 */ /* 0x080fe20000400000 */
[----:B------:R-:W-:Y:S01]  /*7350*/  F2FP.TF32.F32.PACK_B R9, R9 ;  /* 0x00000009ff09723e */ /* 0x000fe200024050ff */
[-C--:B------:R-:W-:Y:S01]  /*7360*/  FMUL R93, R93, R0.reuse ;  /* 0x000000005d5d7220 */ /* 0x080fe20000400000 */
[----:B------:R-:W-:Y:S01]  /*7370*/  F2FP.TF32.F32.PACK_B R89, R89 ;  /* 0x00000059ff59723e */ /* 0x000fe200024050ff */
[-C--:B------:R-:W-:Y:S01]  /*7380*/  FMUL R17, R94, R0.reuse ;  /* 0x000000005e117220 */ /* 0x080fe20000400000 */
[----:B------:R-:W-:Y:S01]  /*7390*/  SHF.L.U64.HI R5, R19, 0x2, R18 ;  /* 0x0000000213057819 */ /* 0x000fe20000010212 */
[----:B------:R0:W-:Y:S01]  /*73a0*/  @P0 STG.E desc[UR12][R2.64], R9 ;  /* 0x0000000902000986 */ /* 0x0001e2000c10190c */
[C---:B------:R-:W-:Y:S01]  /*73b0*/  ISETP.GT.AND P0, PT, R8.reuse, RZ, P2 ;  /* 0x000000ff0800720c */ /* 0x040fe20001704270 */
[----:B------:R-:W-:Y:S01]  /*73c0*/  FMUL R95, R95, R0 ;  /* 0x000000005f5f7220 */ /* 0x000fe20000400000 */
[C---:B------:R-:W-:Y:S01]  /*73d0*/  ISETP.GT.AND P5, PT, R8.reuse, 0x1, P2 ;  /* 0x000000010800780c */ /* 0x040fe200017a4270 */
[----:B------:R-:W-:Y:S01]  /*73e0*/  @P4 STG.E desc[UR12][R2.64+0x4], R89 ;  /* 0x0000045902004986 */ /* 0x000fe2000c10190c */
[----:B------:R-:W-:Y:S01]  /*73f0*/  IADD3 R12, P4, R7, R2, RZ ;  /* 0x00000002070c7210 */ /* 0x000fe20007f9e0ff */
[-C--:B------:R-:W-:Y:S01]  /*7400*/  FMUL R97, R97, R0.reuse ;  /* 0x0000000061617220 */ /* 0x080fe20000400000 */
[C---:B------:R-:W-:Y:S01]  /*7410*/  ISETP.GT.AND P1, PT, R8.reuse, 0x8, P3 ;  /* 0x000000080800780c */ /* 0x040fe20001f24270 */
[-C--:B------:R-:W-:Y:S01]  /*7420*/  FMUL R99, R99, R0.reuse ;  /* 0x0000000063637220 */ /* 0x080fe20000400000 */
[----:B------:R-:W-:Y:S01]  /*7430*/  F2FP.TF32.F32.PACK_B R15, R15 ;  /* 0x0000000fff0f723e */ /* 0x000fe200024050ff */
[----:B------:R-:W-:Y:S01]  /*7440*/  IMAD.X R13, R5, 0x1, R3, P4 ;  /* 0x00000001050d7824 */ /* 0x000fe200020e0603 */
[----:B------:R-:W-:Y:S01]  /*7450*/  ISETP.GT.AND P4, PT, R8, 0x9, P3 ;  /* 0x000000090800780c */ /* 0x000fe20001f84270 */
[-C--:B0-----:R-:W-:Y:S01]  /*7460*/  FMUL R9, R92, R0.reuse ;  /* 0x000000005c097220 */ /* 0x081fe20000400000 */
[----:B------:R-:W-:Y:S01]  /*7470*/  F2FP.TF32.F32.PACK_B R91, R91 ;  /* 0x0000005bff5b723e */ /* 0x000fe200024050ff */
[-C--:B------:R-:W-:Y:S01]  /*7480*/  FMUL R101, R101, R0.reuse ;  /* 0x0000000065657220 */ /* 0x080fe20000400000 */
[----:B------:R-:W-:Y:S01]  /*7490*/  F2FP.TF32.F32.PACK_B R93, R93 ;  /* 0x0000005dff5d723e */ /* 0x000fe200024050ff */
[----:B------:R0:W-:Y:S01]  /*74a0*/  @P0 STG.E desc[UR12][R12.64], R15 ;  /* 0x0000000f0c000986 */ /* 0x0001e2000c10190c */
[----:B------:R-:W-:Y:S01]  /*74b0*/  F2FP.TF32.F32.PACK_B R9, R9 ;  /* 0x00000009ff09723e */ /* 0x000fe200024050ff */
[-C--:B------:R-:W-:Y:S01]  /*74c0*/  FMUL R103, R103, R0.reuse ;  /* 0x0000000067677220 */ /* 0x080fe20000400000 */
[C---:B------:R-:W-:Y:S01]  /*74d0*/  ISETP.GT.AND P0, PT, R8.reuse, 0x8, P2 ;  /* 0x000000080800780c */ /* 0x040fe20001704270 */
[----:B------:R-:W-:Y:S01]  /*74e0*/  @P5 STG.E desc[UR12][R12.64+0x4], R91 ;  /* 0x0000045b0c005986 */ /* 0x000fe2000c10190c */
[C---:B------:R-:W-:Y:S01]  /*74f0*/  ISETP.GT.AND P5, PT, R8.reuse, 0x9, P2 ;  /* 0x000000090800780c */ /* 0x040fe200017a4270 */
[-C--:B------:R-:W-:Y:S01]  /*7500*/  FMUL R105, R105, R0.reuse ;  /* 0x0000000069697220 */ /* 0x080fe20000400000 */
[----:B------:R-:W-:Y:S01]  /*7510*/  F2FP.TF32.F32.PACK_B R17, R17 ;  /* 0x00000011ff11723e */ /* 0x000fe200024050ff */
[----:B------:R1:W-:Y:S01]  /*7520*/  @P1 STG.E desc[UR12][R2.64+0x20], R9 ;  /* 0x0000200902001986 */ /* 0x0003e2000c10190c */
[----:B------:R-:W-:Y:S01]  /*7530*/  F2FP.TF32.F32.PACK_B R95, R95 ;  /* 0x0000005fff5f723e */ /* 0x000fe200024050ff */
[-C--:B------:R-:W-:Y:S01]  /*7540*/  FMUL R107, R107, R0.reuse ;  /* 0x000000006b6b7220 */ /* 0x080fe20000400000 */
[C---:B------:R-:W-:Y:S01]  /*7550*/  ISETP.GT.AND P1, PT, R8.reuse, 0x11, P3 ;  /* 0x000000110800780c */ /* 0x040fe20001f24270 */
[----:B------:R-:W-:Y:S01]  /*7560*/  @P4 STG.E desc[UR12][R2.64+0x24], R93 ;  /* 0x0000245d02004986 */ /* 0x000fe2000c10190c */
[----:B------:R-:W-:Y:S01]  /*7570*/  ISETP.GT.AND P4, PT, R8, 0x10, P3 ;  /* 0x000000100800780c */ /* 0x000fe20001f84270 */
[-C--:B0-----:R-:W-:Y:S01]  /*7580*/  FMUL R15, R96, R0.reuse ;  /* 0x00000000600f7220 */ /* 0x081fe20000400000 */
[----:B------:R-:W-:Y:S01]  /*7590*/  F2FP.TF32.F32.PACK_B R97, R97 ;  /* 0x00000061ff61723e */ /* 0x000fe200024050ff */
[----:B------:R0:W-:Y:S01]  /*75a0*/  @P0 STG.E desc[UR12][R12.64+0x20], R17 ;  /* 0x000020110c000986 */ /* 0x0001e2000c10190c */
[----:B------:R-:W-:Y:S01]  /*75b0*/  ISETP.GT.AND P0, PT, R8, 0x10, P2 ;  /* 0x000000100800780c */ /* 0x000fe20001704270 */
[-C--:B------:R-:W-:Y:S01]  /*75c0*/  FMUL R109, R109, R0.reuse ;  /* 0x000000006d6d7220 */ /* 0x080fe20000400000 */
[----:B------:R-:W-:Y:S01]  /*75d0*/  F2FP.TF32.F32.PACK_B R15, R15 ;  /* 0x0000000fff0f723e */ /* 0x000fe200024050ff */
[----:B------:R-:W-:Y:S01]  /*75e0*/  @P5 STG.E desc[UR12][R12.64+0x24], R95 ;  /* 0x0000245f0c005986 */ /* 0x000fe2000c10190c */
[-C--:B-1----:R-:W-:Y:S01]  /*75f0*/  FMUL R9, R98, R0.reuse ;  /* 0x0000000062097220 */ /* 0x082fe20000400000 */
[----:B------:R-:W-:Y:S01]  /*7600*/  F2FP.TF32.F32.PACK_B R99, R99 ;  /* 0x00000063ff63723e */ /* 0x000fe200024050ff */
[-C--:B------:R-:W-:Y:S01]  /*7610*/  FMUL R111, R111, R0.reuse ;  /* 0x000000006f6f7220 */ /* 0x080fe20000400000 */
[C---:B------:R-:W-:Y:S01]  /*7620*/  ISETP.GT.AND P5, PT, R8.reuse, 0x18, P3 ;  /* 0x000000180800780c */ /* 0x040fe20001fa4270 */
[-C--:B------:R-:W-:Y:S01]  /*7630*/  FMUL R113, R113, R0.reuse ;  /* 0x0000000071717220 */ /* 0x080fe20000400000 */
[----:B------:R1:W-:Y:S01]  /*7640*/  @P4 STG.E desc[UR12][R2.64+0x40], R15 ;  /* 0x0000400f02004986 */ /* 0x0003e2000c10190c */
[----:B------:R-:W-:Y:S01]  /*7650*/  ISETP.GT.AND P4, PT, R8, 0x11, P2 ;  /* 0x000000110800780c */ /* 0x000fe20001784270 */
[-C--:B0-----:R-:W-:Y:S01]  /*7660*/  FMUL R17, R100, R0.reuse ;  /* 0x0000000064117220 */ /* 0x081fe20000400000 */
[----:B------:R-:W-:Y:S01]  /*7670*/  F2FP.TF32.F32.PACK_B R9, R9 ;  /* 0x00000009ff09723e */ /* 0x000fe200024050ff */
[----:B------:R-:W-:Y:S01]  /*7680*/  @P1 STG.E desc[UR12][R2.64+0x44], R97 ;  /* 0x0000446102001986 */ /* 0x000fe2000c10190c */
[C---:B------:R-:W-:Y:S01]  /*7690*/  ISETP.GT.AND P1, PT, R8.reuse, 0x19, P3 ;  /* 0x000000190800780c */ /* 0x040fe20001f24270 */
[-C--:B------:R-:W-:Y:S01]  /*76a0*/  FMUL R115, R115, R0.reuse ;  /* 0x0000000073737220 */ /* 0x080fe20000400000 */
[----:B------:R-:W-:Y:S01]  /*76b0*/  F2FP.TF32.F32.PACK_B R17, R17 ;  /* 0x00000011ff11723e */ /* 0x000fe200024050ff */
[----:B------:R0:W-:Y:S01]  /*76c0*/  @P0 STG.E desc[UR12][R12.64+0x40], R9 ;  /* 0x000040090c000986 */ /* 0x0001e2000c10190c */
[----:B------:R-:W-:Y:S01]  /*76d0*/  ISETP.GT.AND P0, PT, R8, 0x18, P2 ;  /* 0x000000180800780c */ /* 0x000fe20001704270 */
[-C--:B------:R-:W-:Y:S01]  /*76e0*/  FMUL R117, R117, R0.reuse ;  /* 0x0000000075757220 */ /* 0x080fe20000400000 */
[----:B------:R-:W-:Y:S01]  /*76f0*/  F2FP.TF32.F32.PACK_B R101, R101 ;  /* 0x00000065ff65723e */ /* 0x000fe200024050ff */
[-C--:B-1----:R-:W-:Y:S01]  /*7700*/  FMUL R15, R102, R0.reuse ;  /* 0x00000000660f7220 */ /* 0x082fe20000400000 */
[----:B------:R-:W-:Y:S01]  /*7710*/  F2FP.TF32.F32.PACK_B R103, R103 ;  /* 0x00000067ff67723e */ /* 0x000fe200024050ff */
[----:B------:R-:W-:Y:S01]  /*7720*/  @P4 STG.E desc[UR12][R12.64+0x44], R99 ;  /* 0x000044630c004986 */ /* 0x000fe2000c10190c */
[C---:B------:R-:W-:Y:S01]  /*7730*/  ISETP.GT.AND P4, PT, R8.reuse, 0x19, P2 ;  /* 0x000000190800780c */ /* 0x040fe20001784270 */
[-C--:B------:R-:W-:Y:S01]  /*7740*/  FMUL R119, R119, R0.reuse ;  /* 0x0000000077777220 */ /* 0x080fe20000400000 */
[----:B------:R-:W-:Y:S01]  /*7750*/  F2FP.TF32.F32.PACK_B R15, R15 ;  /* 0x0000000fff0f723e */ /* 0x000fe200024050ff */
        /* <DEDUP_REMOVED lines=9> */
[C---:B------:R-:W-:Y:S01]  /*77f0*/  ISETP.GT.AND P0, PT, R8.reuse, 0x20, P2 ;  /* 0x000000200800780c */ /* 0x040fe20001704270 */
[-C--:B------:R-:W-:Y:S01]  /*7800*/  FMUL R123, R123, R0.reuse ;  /* 0x000000007b7b7220 */ /* 0x080fe20000400000 */
[----:B------:R-:W-:Y:S01]  /*7810*/  F2FP.TF32.F32.PACK_B R107, R107 ;  /* 0x0000006bff6b723e */ /* 0x000fe200024050ff */
[----:B------:R-:W-:Y:S01]  /*7820*/  @P4 STG.E desc[UR12][R12.64+0x64], R103 ;  /* 0x000064670c004986 */ /* 0x000fe2000c10190c */
[----:B------:R-:W-:Y:S01]  /*7830*/  ISETP.GT.AND P4, PT, R8, 0x21, P2 ;  /* 0x000000210800780c */ /* 0x000fe20001784270 */
[-C--:B-1----:R-:W-:Y:S01]  /*7840*/  FMUL R17, R106, R0.reuse ;  /* 0x000000006a117220 */ /* 0x082fe20000400000 */
[----:B------:R-:W-:Y:S01]  /*7850*/  F2FP.TF32.F32.PACK_B R109, R109 ;  /* 0x0000006dff6d723e */ /* 0x000fe200024050ff */
[----:B------:R1:W-:Y:S01]  /*7860*/  @P5 STG.E desc[UR12][R2.64+0x80], R9 ;  /* 0x0000800902005986 */ /* 0x0003e2000c10190c */
[C---:B------:R-:W-:Y:S01]  /*7870*/  ISETP.GT.AND P5, PT, R8.reuse, 0x28, P3 ;  /* 0x000000280800780c */ /* 0x040fe20001fa4270 */
[-C--:B------:R-:W-:Y:S01]  /*7880*/  FMUL R125, R125, R0.reuse ;  /* 0x000000007d7d7220 */ /* 0x080fe20000400000 */
[----:B------:R-:W-:Y:S01]  /*7890*/  F2FP.TF32.F32.PACK_B R17, R17 ;  /* 0x00000011ff11723e */ /* 0x000fe200024050ff */
[----:B------:R-:W-:Y:S01]  /*78a0*/  @P1 STG.E desc[UR12][R2.64+0x84], R105 ;  /* 0x0000846902001986 */ /* 0x000fe2000c10190c */
[----:B------:R-:W-:Y:S01]  /*78b0*/  ISETP.GT.AND P1, PT, R8, 0x29, P3 ;  /* 0x000000290800780c */ /* 0x000fe20001f24270 */
[-C--:B0-----:R-:W-:Y:S01]  /*78c0*/  FMUL R15, R108, R0.reuse ;  /* 0x000000006c0f7220 */ /* 0x081fe20000400000 */
        /* <DEDUP_REMOVED lines=98> */
[----:B------:R-:W-:Y:S01]  /*7ef0*/  ISETP.GT.AND P0, PT, R8, 0x58, P2 ;  /* 0x000000580800780c */ /* 0x000fe20001704270 */
[----:B------:R-:W-:Y:S01]  /*7f00*/  IMAD.SHL.U32 R19, R16, 0x4, RZ ;  /* 0x0000000410137824 */ /* 0x000fe200078e00ff */
        /* <DEDUP_REMOVED lines=20> */
[C---:B------:R-:W-:Y:S01]  /*8050*/  ISETP.GT.AND P6, PT, R8.reuse, 0x70, P3 ;  /* 0x000000700800780c */ /* 0x040fe20001fc4270 */
        /* <DEDUP_REMOVED lines=17> */
[----:B------:R-:W-:Y:S01]  /*8170*/  ISETP.GT.AND P5, PT, R8, 0x70, P2 ;  /* 0x000000700800780c */ /* 0x000fe200017a4270 */
[-C--:B------:R-:W-:Y:S01]  /*8180*/  FMUL R31, R31, R0.reuse ;  /* 0x000000001f1f7220 */ /* 0x080fe20000400000 */
[----:B------:R-:W-:Y:S01]  /*8190*/  F2FP.TF32.F32.PACK_B R17, R17 ;  /* 0x00000011ff11723e */ /* 0x000fe200024050ff */
[-C--:B0-----:R-:W-:Y:S01]  /*81a0*/  FMUL R15, R144, R0.reuse ;  /* 0x00000000900f7220 */ /* 0x081fe20000400000 */
[----:B------:R-:W-:Y:S01]  /*81b0*/  @P1 STG.E desc[UR12][R2.64+0x1a4], R141 ;  /* 0x0001a48d02001986 */ /* 0x000fe2000c10190c */
[----:B------:R-:W-:Y:S01]  /*81c0*/  ISETP.GT.AND P1, PT, R8, 0x71, P3 ;  /* 0x000000710800780c */ /* 0x000fe20001f24270 */
[-C--:B------:R-:W-:Y:S01]  /*81d0*/  FMUL R33, R33, R0.reuse ;  /* 0x0000000021217220 */ /* 0x080fe20000400000 */
[----:B------:R-:W-:Y:S01]  /*81e0*/  F2FP.TF32.F32.PACK_B R145, R145 ;  /* 0x00000091ff91723e */ /* 0x000fe200024050ff */
[----:B------:R0:W-:Y:S01]  /*81f0*/  @P0 STG.E desc[UR12][R12.64+0x1a0], R17 ;  /* 0x0001a0110c000986 */ /* 0x0001e2000c10190c */
[----:B------:R-:W-:Y:S01]  /*8200*/  F2FP.TF32.F32.PACK_B R15, R15 ;  /* 0x0000000fff0f723e */ /* 0x000fe200024050ff */
[-C--:B------:R-:W-:Y:S01]  /*8210*/  FMUL R35, R35, R0.reuse ;  /* 0x0000000023237220 */ /* 0x080fe20000400000 */
[-C--:B-1----:R-:W-:Y:S01]  /*8220*/  FMUL R9, R146, R0.reuse ;  /* 0x0000000092097220 */ /* 0x082fe20000400000 */
        /* <DEDUP_REMOVED lines=8> */
[-C--:B0-----:R-:W-:Y:S01]  /*82b0*/  FMUL R17, R148, R0.reuse ;  /* 0x0000000094117220 */ /* 0x081fe20000400000 */
[----:B------:R-:W-:Y:S01]  /*82c0*/  ISETP.GT.AND P3, PT, R8, 0x79, P3 ;  /* 0x000000790800780c */ /* 0x000fe20001f64270 */
[----:B------:R-:W-:Y:S01]  /*82d0*/  @P1 STG.E desc[UR12][R2.64+0x1c4], R145 ;  /* 0x0001c49102001986 */ /* 0x000fe2000c10190c */
[C---:B------:R-:W-:Y:S01]  /*82e0*/  ISETP.GT.AND P1, PT, R10.reuse, 0x40, PT ;  /* 0x000000400a00780c */ /* 0x040fe20003f24270 */
[-C--:B------:R-:W-:Y:S01]  /*82f0*/  FMUL R41, R41, R0.reuse ;  /* 0x0000000029297220 */ /* 0x080fe20000400000 */
[----:B------:R-:W-:Y:S01]  /*8300*/  F2FP.TF32.F32.PACK_B R17, R17 ;  /* 0x00000011ff11723e */ /* 0x000fe200024050ff */
[----:B------:R0:W-:Y:S01]  /*8310*/  @P5 STG.E desc[UR12][R12.64+0x1c0], R9 ;  /* 0x0001c0090c005986 */ /* 0x0001e2000c10190c */
[----:B------:R-:W-:Y:S01]  /*8320*/  ISETP.GT.AND P0, PT, R10, 0x48, PT ;  /* 0x000000480a00780c */ /* 0x000fe20003f04270 */
[-C--:B------:R-:W-:Y:S01]  /*8330*/  FMUL R43, R43, R0.reuse ;  /* 0x000000002b2b7220 */ /* 0x080fe20000400000 */
[----:B------:R-:W-:Y:S01]  /*8340*/  F2FP.TF32.F32.PACK_B R149, R149 ;  /* 0x00000095ff95723e */ /* 0x000fe200024050ff */
[----:B------:R-:W-:Y:S01]  /*8350*/  @P6 STG.E desc[UR12][R12.64+0x1c4], R147 ;  /* 0x0001c4930c006986 */ /* 0x000fe2000c10190c */
[----:B-1----:R-:W-:Y:S01]  /*8360*/  SHF.L.U64.HI R15, R16, 0x2, R11 ;  /* 0x00000002100f7819 */ /* 0x002fe2000001020b */
[----:B------:R-:W-:Y:S01]  /*8370*/  FMUL R45, R45, R0 ;  /* 0x000000002d2d7220 */ /* 0x000fe20000400000 */
[----:B------:R-:W-:Y:S01]  /*8380*/  IADD3 R10, P5, R19, R2, RZ ;  /* 0x00000002130a7210 */ /* 0x000fe20007fbe0ff */
[----:B------:R1:W-:Y:S01]  /*8390*/  @P4 STG.E desc[UR12][R2.64+0x1e0], R17 ;  /* 0x0001e01102004986 */ /* 0x0003e2000c10190c */
[C---:B------:R-:W-:Y:S01]  /*83a0*/  ISETP.GT.AND P4, PT, R8.reuse, 0x78, P2 ;  /* 0x000000780800780c */ /* 0x040fe20001784270 */
[-C--:B------:R-:W-:Y:S01]  /*83b0*/  FMUL R47, R47, R0.reuse ;  /* 0x000000002f2f7220 */ /* 0x080fe20000400000 */
[C---:B------:R-:W-:Y:S01]  /*83c0*/  ISETP.GT.AND P2, PT, R8.reuse, 0x79, P2 ;  /* 0x000000790800780c */ /* 0x040fe20001744270 */
[----:B------:R2:W-:Y:S01]  /*83d0*/  @P3 STG.E desc[UR12][R2.64+0x1e4], R149 ;  /* 0x0001e49502003986 */ /* 0x0005e2000c10190c */
[----:B------:R-:W-:Y:S01]  /*83e0*/  IMAD.X R11, R15, 0x1, R3, P5 ;  /* 0x000000010f0b7824 */ /* 0x000fe200028e0603 */
[----:B------:R-:W-:Y:S01]  /*83f0*/  ISETP.GT.AND P3, PT, R8, 0x1, P1 ;  /* 0x000000010800780c */ /* 0x000fe20000f64270 */
[----:B0-----:R-:W-:Y:S01]  /*8400*/  FMUL R9, R150, R0 ;  /* 0x0000000096097220 */ /* 0x001fe20000400000 */
[----:B------:R-:W-:Y:S01]  /*8410*/  IADD3 R14, P5, P6, R7, R2, R19 ;  /* 0x00000002070e7210 */ /* 0x000fe20007ebe013 */
[-C--:B------:R-:W-:Y:S01]  /*8420*/  FMUL R49, R49, R0.reuse ;  /* 0x0000000031317220 */ /* 0x080fe20000400000 */
[----:B------:R-:W-:Y:S01]  /*8430*/  F2FP.TF32.F32.PACK_B R151, R151 ;  /* 0x00000097ff97723e */ /* 0x000fe200024050ff */
[-C--:B------:R-:W-:Y:S01]  /*8440*/  FMUL R51, R51, R0.reuse ;  /* 0x0000000033337220 */ /* 0x080fe20000400000 */
[----:B------:R-:W-:Y:S01]  /*8450*/  IADD3.X R15, R5, R3, R15, P5, P6 ;  /* 0x00000003050f7210 */ /* 0x000fe20002fec40f */
[-C--:B-1----:R-:W-:Y:S01]  /*8460*/  FMUL R17, R24, R0.reuse ;  /* 0x0000000018117220 */ /* 0x082fe20000400000 */
[----:B------:R-:W-:Y:S01]  /*8470*/  F2FP.TF32.F32.PACK_B R9, R9 ;  /* 0x00000009ff09723e */ /* 0x000fe200024050ff */
[-C--:B------:R-:W-:Y:S01]  /*8480*/  FMUL R53, R53, R0.reuse ;  /* 0x0000000035357220 */ /* 0x080fe20000400000 */
[----:B--2---:R-:W-:Y:S01]  /*8490*/  @P4 IMAD.MOV.U32 R2, RZ, RZ, R12 ;  /* 0x000000ffff024224 */ /* 0x004fe200078e000c */
[----:B------:R-:W-:Y:S01]  /*84a0*/  F2FP.TF32.F32.PACK_B R25, R25 ;  /* 0x00000019ff19723e */ /* 0x000fe200024050ff */
[----:B------:R-:W-:Y:S01]  /*84b0*/  @P4 IMAD.MOV.U32 R3, RZ, RZ, R13 ;  /* 0x000000ffff034224 */ /* 0x000fe200078e000d */
[----:B------:R-:W-:Y:S01]  /*84c0*/  ISETP.GT.AND P5, PT, R8, RZ, P1 ;  /* 0x000000ff0800720c */ /* 0x000fe20000fa4270 */
[-C--:B------:R-:W-:Y:S01]  /*84d0*/  FMUL R55, R55, R0.reuse ;  /* 0x0000000037377220 */ /* 0x080fe20000400000 */
[----:B------:R-:W-:Y:S01]  /*84e0*/  F2FP.TF32.F32.PACK_B R17, R17 ;  /* 0x00000011ff11723e */ /* 0x000fe200024050ff */
[-C--:B------:R-:W-:Y:S01]  /*84f0*/  FMUL R57, R57, R0.reuse ;  /* 0x0000000039397220 */ /* 0x080fe20000400000 */
[----:B------:R0:W-:Y:S01]  /*8500*/  @P4 STG.E desc[UR12][R2.64+0x1e0], R9 ;  /* 0x0001e00902004986 */ /* 0x0001e2000c10190c */
[----:B------:R-:W-:Y:S01]  /*8510*/  IADD3 R4, P4, R10, R7, RZ ;  /* 0x000000070a047210 */ /* 0x000fe20007f9e0ff */
[-C--:B------:R-:W-:Y:S01]  /*8520*/  FMUL R7, R26, R0.reuse ;  /* 0x000000001a077220 */ /* 0x080fe20000400000 */
[----:B------:R-:W-:Y:S01]  /*8530*/  F2FP.TF32.F32.PACK_B R27, R27 ;  /* 0x0000001bff1b723e */ /* 0x000fe200024050ff */
[----:B------:R1:W-:Y:S01]  /*8540*/  @P2 STG.E desc[UR12][R12.64+0x1e4], R151 ;  /* 0x0001e4970c002986 */ /* 0x0003e2000c10190c */
[C---:B------:R-:W-:Y:S01]  /*8550*/  ISETP.GT.AND P2, PT, R8.reuse, RZ, P0 ;  /* 0x000000ff0800720c */ /* 0x040fe20000744270 */
[----:B------:R-:W-:Y:S01]  /*8560*/  IMAD.X R5, R11, 0x1, R5, P4 ;  /* 0x000000010b057824 */ /* 0x000fe200020e0605 */
[----:B------:R-:W-:Y:S01]  /*8570*/  F2FP.TF32.F32.PACK_B R7, R7 ;  /* 0x00000007ff07723e */ /* 0x000fe200024050ff */
[----:B------:R-:W-:Y:S01]  /*8580*/  @P3 STG.E desc[UR12][R10.64+0x4], R25 ;  /* 0x000004190a003986 */ /* 0x000fe2000c10190c */
[C---:B------:R-:W-:Y:S01]  /*8590*/  ISETP.GT.AND P3, PT, R8.reuse, 0x1, P0 ;  /* 0x000000010800780c */ /* 0x040fe20000764270 */
[-C--:B------:R-:W-:Y:S01]  /*85a0*/  FMUL R59, R59, R0.reuse ;  /* 0x000000003b3b7220 */ /* 0x080fe20000400000 */
[C---:B------:R-:W-:Y:S01]  /*85b0*/  ISETP.GT.AND P4, PT, R8.reuse, 0x8, P1 ;  /* 0x000000080800780c */ /* 0x040fe20000f84270 */
[----:B------:R-:W-:Y:S01]  /*85c0*/  @P5 STG.E desc[UR12][R10.64], R17 ;  /* 0x000000110a005986 */ /* 0x000fe2000c10190c */
[----:B------:R-:W-:Y:S01]  /*85d0*/  ISETP.GT.AND P5, PT, R8, 0x9, P1 ;  /* 0x000000090800780c */ /* 0x000fe20000fa4270 */
[-C--:B0-----:R-:W-:Y:S01]  /*85e0*/  FMUL R9, R28, R0.reuse ;  /* 0x000000001c097220 */ /* 0x081fe20000400000 */
[----:B------:R-:W-:Y:S01]  /*85f0*/  F2FP.TF32.F32.PACK_B R29, R29 ;  /* 0x0000001dff1d723e */ /* 0x000fe200024050ff */
[-C--:B-1----:R-:W-:Y:S01]  /*8600*/  FMUL R13, R30, R0.reuse ;  /* 0x000000001e0d7220 */ /* 0x082fe20000400000 */
[----:B------:R-:W-:Y:S01]  /*8610*/  F2FP.TF32.F32.PACK_B R31, R31 ;  /* 0x0000001fff1f723e */ /* 0x000fe200024050ff */
[----:B------:R0:W-:Y:S01]  /*8620*/  @P2 STG.E desc[UR12][R4.64], R7 ;  /* 0x0000000704002986 */ /* 0x0001e2000c10190c */
[C---:B------:R-:W-:Y:S01]  /*8630*/  ISETP.GT.AND P2, PT, R8.reuse, 0x8, P0 ;  /* 0x000000080800780c */ /* 0x040fe20000744270 */
[-C--:B------:R-:W-:Y:S01]  /*8640*/  FMUL R61, R61, R0.reuse ;  /* 0x000000003d3d7220 */ /* 0x080fe20000400000 */
[----:B------:R-:W-:Y:S01]  /*8650*/  F2FP.TF32.F32.PACK_B R9, R9 ;  /* 0x00000009ff09723e */ /* 0x000fe200024050ff */
[----:B------:R-:W-:Y:S01]  /*8660*/  @P3 IMAD.MOV.U32 R2, RZ, RZ, R4 ;  /* 0x000000ffff023224 */ /* 0x000fe200078e0004 */
[----:B------:R-:W-:Y:S01]  /*8670*/  F2FP.TF32.F32.PACK_B R13, R13 ;  /* 0x0000000dff0d723e */ /* 0x000fe200024050ff */
[----:B------:R-:W-:Y:S01]  /*8680*/  @P3 IMAD.MOV.U32 R3, RZ, RZ, R5 ;  /* 0x000000ffff033224 */ /* 0x000fe200078e0005 */
[----:B------:R-:W-:Y:S01]  /*8690*/  F2FP.TF32.F32.PACK_B R33, R33 ;  /* 0x00000021ff21723e */ /* 0x000fe200024050ff */
[-C--:B------:R-:W-:Y:S01]  /*86a0*/  FMUL R63, R63, R0.reuse ;  /* 0x000000003f3f7220 */ /* 0x080fe20000400000 */
[----:B------:R-:W-:Y:S01]  /*86b0*/  F2FP.TF32.F32.PACK_B R35, R35 ;  /* 0x00000023ff23723e */ /* 0x000fe200024050ff */
[-C--:B------:R-:W-:Y:S01]  /*86c0*/  FMUL R65, R65, R0.reuse ;  /* 0x0000000041417220 */ /* 0x080fe20000400000 */
        /* <DEDUP_REMOVED lines=22> */
[----:B------:R-:W-:Y:S01]  /*8830*/  FMUL R73, R73, R0 ;  /* 0x0000000049497220 */ /* 0x000fe20000400000 */
[----:B------:R-:W-:Y:S01]  /*8840*/  F2FP.TF32.F32.PACK_B R9, R9 ;  /* 0x00000009ff09723e */ /* 0x000fe200024050ff */
[----:B------:R-:W-:Y:S01]  /*8850*/  @P5 STG.E desc[UR12][R10.64+0x44], R33 ;  /* 0x000044210a005986 */ /* 0x000fe2000c10190c */
[----:B------:R-:W-:Y:S01]  /*8860*/  ISETP.GT.AND P5, PT, R8, 0x19, P1 ;  /* 0x000000190800780c */ /* 0x000fe20000fa4270 */
[----:B------:R-:W-:-:S02]  /*8870*/  @P2 IMAD.MOV.U32 R2, RZ, RZ, R14 ;  /* 0x000000ffff022224 */ /* 0x000fc400078e000e */
[-C--:B-1----:R-:W-:Y:S01]  /*8880*/  FMUL R5, R36, R0.reuse ;  /* 0x0000000024057220 */ /* 0x082fe20000400000 */
[----:B------:R-:W-:Y:S01]  /*8890*/  @P2 IMAD.MOV.U32 R3, RZ, RZ, R15 ;  /* 0x000000ffff032224 */ /* 0x000fe200078e000f */
[----:B------:R-:W-:Y:S01]  /*88a0*/  F2FP.TF32.F32.PACK_B R45, R45 ;  /* 0x0000002dff2d723e */ /* 0x000fe200024050ff */
[-C--:B------:R-:W-:Y:S01]  /*88b0*/  FMUL R75, R75, R0.reuse ;  /* 0x000000004b4b7220 */ /* 0x080fe20000400000 */
[----:B------:R-:W-:Y:S01]  /*88c0*/  F2FP.TF32.F32.PACK_B R47, R47 ;  /* 0x0000002fff2f723e */ /* 0x000fe200024050ff */
[-C--:B0-----:R-:W-:Y:S01]  /*88d0*/  FMUL R7, R38, R0.reuse ;  /* 0x0000000026077220 */ /* 0x081fe20000400000 */
[----:B------:R0:W-:Y:S01]  /*88e0*/  @P2 STG.E desc[UR12][R2.64+0x40], R9 ;  /* 0x0000400902002986 */ /* 0x0001e2000c10190c */
[----:B------:R-:W-:Y:S01]  /*88f0*/  ISETP.GT.AND P2, PT, R8, 0x18, P0 ;  /* 0x000000180800780c */ /* 0x000fe20000744270 */
[-C--:B------:R-:W-:Y:S01]  /*8900*/  FMUL R77, R77, R0.reuse ;  /* 0x000000004d4d7220 */ /* 0x080fe20000400000 */
[----:B------:R-:W-:Y:S01]  /*8910*/  F2FP.TF32.F32.PACK_B R5, R5 ;  /* 0x00000005ff05723e */ /* 0x000fe200024050ff */
[-C--:B------:R-:W-:Y:S01]  /*8920*/  FMUL R13, R78, R0.reuse ;  /* 0x000000004e0d7220 */ /* 0x080fe20000400000 */
[----:B------:R-:W-:Y:S01]  /*8930*/  F2FP.TF32.F32.PACK_B R7, R7 ;  /* 0x00000007ff07723e */ /* 0x000fe200024050ff */
[-C--:B------:R-:W-:Y:S01]  /*8940*/  FMUL R79, R79, R0.reuse ;  /* 0x000000004f4f7220 */ /* 0x080fe20000400000 */
[----:B------:R-:W-:Y:S01]  /*8950*/  F2FP.TF32.F32.PACK_B R49, R49 ;  /* 0x00000031ff31723e */ /* 0x000fe200024050ff */
[-C--:B------:R-:W-:Y:S01]  /*8960*/  FMUL R81, R81, R0.reuse ;  /* 0x0000000051517220 */ /* 0x080fe20000400000 */
[----:B------:R-:W-:Y:S01]  /*8970*/  F2FP.TF32.F32.PACK_B R51, R51 ;  /* 0x00000033ff33723e */ /* 0x000fe200024050ff */
[----:B------:R-:W-:Y:S01]  /*8980*/  FMUL R83, R83, R0 ;  /* 0x0000000053537220 */ /* 0x000fe20000400000 */
[----:B------:R-:W-:Y:S01]  /*8990*/  F2FP.TF32.F32.PACK_B R53, R53 ;  /* 0x00000035ff35723e */ /* 0x000fe200024050ff */
[----:B0-----:R-:W-:-:S02]  /*89a0*/  @P3 IMAD.MOV.U32 R2, RZ, RZ, R14 ;  /* 0x000000ffff023224 */ /* 0x001fc400078e000e */
[-C--:B------:R-:W-:Y:S01]  /*89b0*/  FMUL R9, R40, R0.reuse ;  /* 0x0000000028097220 */ /* 0x080fe20000400000 */
[----:B------:R-:W-:Y:S01]  /*89c0*/  @P3 IMAD.MOV.U32 R3, RZ, RZ, R15 ;  /* 0x000000ffff033224 */ /* 0x000fe200078e000f */
[----:B------:R-:W-:Y:S01]  /*89d0*/  F2FP.TF32.F32.PACK_B R55, R55 ;  /* 0x00000037ff37723e */ /* 0x000fe200024050ff */
[-C--:B------:R-:W-:Y:S01]  /*89e0*/  FMUL R17, R84, R0.reuse ;  /* 0x0000000054117220 */ /* 0x080fe20000400000 */
[----:B------:R-:W-:Y:S01]  /*89f0*/  F2FP.TF32.F32.PACK_B R57, R57 ;  /* 0x00000039ff39723e */ /* 0x000fe200024050ff */
[-C--:B------:R-:W-:Y:S01]  /*8a00*/  FMUL R85, R85, R0.reuse ;  /* 0x0000000055557220 */ /* 0x080fe20000400000 */
[----:B------:R0:W-:Y:S01]  /*8a10*/  @P3 STG.E desc[UR12][R2.64+0x44], R35 ;  /* 0x0000442302003986 */ /* 0x0001e2000c10190c */
[----:B------:R-:W-:Y:S01]  /*8a20*/  ISETP.GT.AND P3, PT, R8, 0x19, P0 ;  /* 0x000000190800780c */ /* 0x000fe20000764270 */
[----:B------:R-:W-:Y:S01]  /*8a30*/  FMUL R19, R86, R0 ;  /* 0x0000000056137220 */ /* 0x000fe20000400000 */
[----:B------:R-:W-:Y:S01]  /*8a40*/  F2FP.TF32.F32.PACK_B R9, R9 ;  /* 0x00000009ff09723e */ /* 0x000fe200024050ff */
[----:B------:R1:W-:Y:S01]  /*8a50*/  @P4 STG.E desc[UR12][R10.64+0x60], R5 ;  /* 0x000060050a004986 */ /* 0x0003e2000c10190c */
[----:B------:R-:W-:-:S02]  /*8a60*/  ISETP.GT.AND P4, PT, R8, 0x20, P1 ;  /* 0x000000200800780c */ /* 0x000fc40000f84270 */
[----:B------:R-:W-:Y:S01]  /*8a70*/  F2FP.TF32.F32.PACK_B R59, R59 ;  /* 0x0000003bff3b723e */ /* 0x000fe200024050ff */
[----:B------:R-:W-:Y:S01]  /*8a80*/  @P5 STG.E desc[UR12][R10.64+0x64], R37 ;  /* 0x000064250a005986 */ /* 0x000fe2000c10190c */
[----:B------:R-:W-:Y:S02]  /*8a90*/  ISETP.GT.AND P5, PT, R8, 0x21, P1 ;  /* 0x000000210800780c */ /* 0x000fe40000fa4270 */
[----:B------:R-:W-:Y:S01]  /*8aa0*/  F2FP.TF32.F32.PACK_B R61, R61 ;  /* 0x0000003dff3d723e */ /* 0x000fe200024050ff */
[----:B0-----:R-:W-:Y:S01]  /*8ab0*/  @P2 IMAD.MOV.U32 R2, RZ, RZ, R14 ;  /* 0x000000ffff022224 */ /* 0x001fe200078e000e */
[----:B------:R-:W-:Y:S01]  /*8ac0*/  F2FP.TF32.F32.PACK_B R63, R63 ;  /* 0x0000003fff3f723e */ /* 0x000fe200024050ff */
[----:B------:R-:W-:Y:S01]  /*8ad0*/  @P2 IMAD.MOV.U32 R3, RZ, RZ, R15 ;  /* 0x000000ffff032224 */ /* 0x000fe200078e000f */
[----:B------:R-:W-:Y:S01]  /*8ae0*/  F2FP.TF32.F32.PACK_B R65, R65 ;  /* 0x00000041ff41723e */ /* 0x000fe200024050ff */
[----:B-1----:R-:W-:Y:S01]  /*8af0*/  FMUL R5, R42, R0 ;  /* 0x000000002a057220 */ /* 0x002fe20000400000 */
[----:B------:R-:W-:-:S02]  /*8b00*/  ISETP.GT.AND P6, PT, R8, 0x59, P1 ;  /* 0x000000590800780c */ /* 0x000fc40000fc4270 */
[----:B------:R0:W-:Y:S01]  /*8b10*/  @P2 STG.E desc[UR12][R2.64+0x60], R7 ;  /* 0x0000600702002986 */ /* 0x0001e2000c10190c */
[----:B------:R-:W-:Y:S02]  /*8b20*/  ISETP.GT.AND P2, PT, R8, 0x20, P0 ;  /* 0x000000200800780c */ /* 0x000fe40000744270 */
[----:B------:R-:W-:Y:S02]  /*8b30*/  F2FP.TF32.F32.PACK_B R5, R5 ;  /* 0x00000005ff05723e */ /* 0x000fe400024050ff */
[----:B------:R-:W-:Y:S02]  /*8b40*/  F2FP.TF32.F32.PACK_B R67, R67 ;  /* 0x00000043ff43723e */ /* 0x000fe400024050ff */
[----:B------:R-:W-:Y:S02]  /*8b50*/  F2FP.TF32.F32.PACK_B R69, R69 ;  /* 0x00000045ff45723e */ /* 0x000fe400024050ff */
[----:B------:R-:W-:Y:S02]  /*8b60*/  F2FP.TF32.F32.PACK_B R71, R71 ;  /* 0x00000047ff47723e */ /* 0x000fe400024050ff */
[----:B------:R-:W-:Y:S01]  /*8b70*/  F2FP.TF32.F32.PACK_B R73, R73 ;  /* 0x00000049ff49723e */ /* 0x000fe200024050ff */
[----:B0-----:R-:W-:-:S02]  /*8b80*/  @P3 IMAD.MOV.U32 R2, RZ, RZ, R14 ;  /* 0x000000ffff023224 */ /* 0x001fc400078e000e */
[----:B------:R-:W-:Y:S01]  /*8b90*/  FMUL R7, R44, R0 ;  /* 0x000000002c077220 */ /* 0x000fe20000400000 */
[----:B------:R-:W-:Y:S01]  /*8ba0*/  @P3 IMAD.MOV.U32 R3, RZ, RZ, R15 ;  /* 0x000000ffff033224 */ /* 0x000fe200078e000f */
[----:B------:R-:W-:Y:S02]  /*8bb0*/  F2FP.TF32.F32.PACK_B R75, R75 ;  /* 0x0000004bff4b723e */ /* 0x000fe400024050ff */
[----:B------:R-:W-:Y:S02]  /*8bc0*/  F2FP.TF32.F32.PACK_B R77, R77 ;  /* 0x0000004dff4d723e */ /* 0x000fe400024050ff */
[----:B------:R0:W-:Y:S01]  /*8bd0*/  @P3 STG.E desc[UR12][R2.64+0x64], R39 ;  /* 0x0000642702003986 */ /* 0x0001e2000c10190c */
[C---:B------:R-:W-:Y:S02]  /*8be0*/  ISETP.GT.AND P3, PT, R8.reuse, 0x21, P0 ;  /* 0x000000210800780c */ /* 0x040fe40000764270 */
        /* <DEDUP_REMOVED lines=12> */
[----:B------:R-:W-:-:S02]  /*8cb0*/  F2FP.TF32.F32.PACK_B R17, R17 ;  /* 0x00000011ff11723e */ /* 0x000fc400024050ff */
[----:B------:R0:W-:Y:S01]  /*8cc0*/  @P2 STG.E desc[UR12][R2.64+0x80], R5 ;  /* 0x0000800502002986 */ /* 0x0001e2000c10190c */
[----:B------:R-:W-:Y:S02]  /*8cd0*/  ISETP.GT.AND P2, PT, R8, 0x28, P0 ;  /* 0x000000280800780c */ /* 0x000fe40000744270 */
[----:B------:R-:W-:Y:S02]  /*8ce0*/  F2FP.TF32.F32.PACK_B R9, R9 ;  /* 0x00000009ff09723e */ /* 0x000fe400024050ff */
[----:B------:R-:W-:Y:S02]  /*8cf0*/  F2FP.TF32.F32.PACK_B R85, R85 ;  /* 0x00000055ff55723e */ /* 0x000fe400024050ff */
[----:B------:R-:W-:Y:S01]  /*8d00*/  F2FP.TF32.F32.PACK_B R19, R19 ;  /* 0x00000013ff13723e */ /* 0x000fe200024050ff */
[----:B0-----:R-:W-:Y:S02]  /*8d10*/  @P3 IMAD.MOV.U32 R2, RZ, RZ, R14 ;  /* 0x000000ffff023224 */ /* 0x001fe400078e000e */
[----:B------:R-:W-:Y:S01]  /*8d20*/  FMUL R5, R48, R0 ;  /* 0x0000000030057220 */ /* 0x000fe20000400000 */
[----:B------:R-:W-:-:S04]  /*8d30*/  @P3 IMAD.MOV.U32 R3, RZ, RZ, R15 ;  /* 0x000000ffff033224 */ /* 0x000fc800078e000f */
[----:B------:R-:W-:Y:S01]  /*8d40*/  F2FP.TF32.F32.PACK_B R5, R5 ;  /* 0x00000005ff05723e */ /* 0x000fe200024050ff */
[----:B------:R0:W-:Y:S01]  /*8d50*/  @P3 STG.E desc[UR12][R2.64+0x84], R43 ;  /* 0x0000842b02003986 */ /* 0x0001e2000c10190c */
[----:B------:R-:W-:-:S03]  /*8d60*/  ISETP.GT.AND P3, PT, R8, 0x29, P0 ;  /* 0x000000290800780c */ /* 0x000fc60000764270 */
[----:B------:R1:W-:Y:S01]  /*8d70*/  @P4 STG.E desc[UR12][R10.64+0xa0], R7 ;  /* 0x0000a0070a004986 */ /* 0x0003e2000c10190c */
[----:B------:R-:W-:-:S03]  /*8d80*/  ISETP.GT.AND P4, PT, R8, 0x30, P1 ;  /* 0x000000300800780c */ /* 0x000fc60000f84270 */
[----:B------:R-:W-:Y:S01]  /*8d90*/  @P5 STG.E desc[UR12][R10.64+0xa4], R45 ;  /* 0x0000a42d0a005986 */ /* 0x000fe2000c10190c */
[----:B------:R-:W-:Y:S01]  /*8da0*/  ISETP.GT.AND P5, PT, R8, 0x31, P1 ;  /* 0x000000310800780c */ /* 0x000fe20000fa4270 */
[----:B0-----:R-:W-:Y:S02]  /*8db0*/  @P2 IMAD.MOV.U32 R2, RZ, RZ, R14 ;  /* 0x000000ffff022224 */ /* 0x001fe400078e000e */
[----:B------:R-:W-:Y:S02]  /*8dc0*/  @P2 IMAD.MOV.U32 R3, RZ, RZ, R15 ;  /* 0x000000ffff032224 */ /* 0x000fe400078e000f */
[----:B-1----:R-:W-:-:S03]  /*8dd0*/  FMUL R7, R50, R0 ;  /* 0x0000000032077220 */ /* 0x002fc60000400000 */
[----:B------:R0:W-:Y:S01]  /*8de0*/  @P2 STG.E desc[UR12][R2.64+0xa0], R9 ;  /* 0x0000a00902002986 */ /* 0x0001e2000c10190c */
[----:B------:R-:W-:Y:S02]  /*8df0*/  ISETP.GT.AND P2, PT, R8, 0x30, P0 ;  /* 0x000000300800780c */ /* 0x000fe40000744270 */
        /* <DEDUP_REMOVED lines=114> */
[-C--:B------:R-:W-:Y:S01]  /*9520*/  FMUL R7, R82, R0.reuse ;  /* 0x0000000052077220 */ /* 0x080fe20000400000 */
[----:B------:R-:W-:Y:S02]  /*9530*/  @P6 IMAD.MOV.U32 R3, RZ, RZ, R15 ;  /* 0x000000ffff036224 */ /* 0x000fe400078e000f */
[----:B------:R-:W-:Y:S02]  /*9540*/  FMUL R0, R87, R0 ;  /* 0x0000000057007220 */ /* 0x000fe40000400000 */
[----:B------:R-:W-:Y:S01]  /*9550*/  F2FP.TF32.F32.PACK_B R7, R7 ;  /* 0x00000007ff07723e */ /* 0x000fe200024050ff */
[----:B------:R0:W-:Y:S01]  /*9560*/  @P6 STG.E desc[UR12][R2.64+0x184], R75 ;  /* 0x0001844b02006986 */ /* 0x0001e2000c10190c */
[----:B------:R-:W-:-:S03]  /*9570*/  ISETP.GT.AND P6, PT, R8, 0x70, P1 ;  /* 0x000000700800780c */ /* 0x000fc60000fc4270 */
[----:B------:R-:W-:Y:S01]  /*9580*/  @P2 STG.E desc[UR12][R10.64+0x1a0], R9 ;  /* 0x0001a0090a002986 */ /* 0x000fe2000c10190c */
[----:B------:R-:W-:-:S03]  /*9590*/  ISETP.GT.AND P2, PT, R8, 0x71, P1 ;  /* 0x000000710800780c */ /* 0x000fc60000f44270 */
[----:B------:R-:W-:Y:S01]  /*95a0*/  @P5 STG.E desc[UR12][R10.64+0x1a4], R77 ;  /* 0x0001a44d0a005986 */ /* 0x000fe2000c10190c */
[----:B------:R-:W-:Y:S01]  /*95b0*/  ISETP.GT.AND P5, PT, R8, 0x70, P0 ;  /* 0x000000700800780c */ /* 0x000fe200007a4270 */
[----:B0-----:R-:W-:Y:S02]  /*95c0*/  @P3 IMAD.MOV.U32 R2, RZ, RZ, R14 ;  /* 0x000000ffff023224 */ /* 0x001fe400078e000e */
[----:B------:R-:W-:-:S05]  /*95d0*/  @P3 IMAD.MOV.U32 R3, RZ, RZ, R15 ;  /* 0x000000ffff033224 */ /* 0x000fca00078e000f */
[----:B------:R0:W-:Y:S01]  /*95e0*/  @P3 STG.E desc[UR12][R2.64+0x1a0], R13 ;  /* 0x0001a00d02003986 */ /* 0x0001e2000c10190c */
[C---:B------:R-:W-:Y:S02]  /*95f0*/  ISETP.GT.AND P3, PT, R8.reuse, 0x78, P1 ;  /* 0x000000780800780c */ /* 0x040fe40000f64270 */
[----:B------:R-:W-:Y:S01]  /*9600*/  ISETP.GT.AND P1, PT, R8, 0x79, P1 ;  /* 0x000000790800780c */ /* 0x000fe20000f24270 */
[----:B0-----:R-:W-:Y:S02]  /*9610*/  @P4 IMAD.MOV.U32 R2, RZ, RZ, R14 ;  /* 0x000000ffff024224 */ /* 0x001fe400078e000e */
[----:B------:R-:W-:-:S05]  /*9620*/  @P4 IMAD.MOV.U32 R3, RZ, RZ, R15 ;  /* 0x000000ffff034224 */ /* 0x000fca00078e000f */
[----:B------:R0:W-:Y:S01]  /*9630*/  @P4 STG.E desc[UR12][R2.64+0x1a4], R79 ;  /* 0x0001a44f02004986 */ /* 0x0001e2000c10190c */
[----:B------:R-:W-:-:S03]  /*9640*/  ISETP.GT.AND P4, PT, R8, 0x71, P0 ;  /* 0x000000710800780c */ /* 0x000fc60000784270 */
[----:B------:R-:W-:Y:S01]  /*9650*/  @P6 STG.E desc[UR12][R10.64+0x1c0], R5 ;  /* 0x0001c0050a006986 */ /* 0x000fe2000c10190c */
[C---:B------:R-:W-:Y:S02]  /*9660*/  ISETP.GT.AND P6, PT, R8.reuse, 0x78, P0 ;  /* 0x000000780800780c */ /* 0x040fe400007c4270 */
[----:B------:R-:W-:Y:S01]  /*9670*/  ISETP.GT.AND P0, PT, R8, 0x79, P0 ;  /* 0x000000790800780c */ /* 0x000fe20000704270 */
[----:B------:R-:W-:Y:S01]  /*9680*/  @P2 STG.E desc[UR12][R10.64+0x1c4], R81 ;  /* 0x0001c4510a002986 */ /* 0x000fe2000c10190c */
[----:B0-----:R-:W-:Y:S02]  /*9690*/  @P5 IMAD.MOV.U32 R2, RZ, RZ, R14 ;  /* 0x000000ffff025224 */ /* 0x001fe400078e000e */
[----:B------:R-:W-:-:S05]  /*96a0*/  @P5 IMAD.MOV.U32 R3, RZ, RZ, R15 ;  /* 0x000000ffff035224 */ /* 0x000fca00078e000f */
[----:B------:R0:W-:Y:S02]  /*96b0*/  @P5 STG.E desc[UR12][R2.64+0x1c0], R7 ;  /* 0x0001c00702005986 */ /* 0x0001e4000c10190c */
[----:B0-----:R-:W-:Y:S02]  /*96c0*/  @P4 IMAD.MOV.U32 R2, RZ, RZ, R14 ;  /* 0x000000ffff024224 */ /* 0x001fe400078e000e */
[----:B------:R-:W-:-:S05]  /*96d0*/  @P4 IMAD.MOV.U32 R3, RZ, RZ, R15 ;  /* 0x000000ffff034224 */ /* 0x000fca00078e000f */
[----:B------:R0:W-:Y:S04]  /*96e0*/  @P4 STG.E desc[UR12][R2.64+0x1c4], R83 ;  /* 0x0001c45302004986 */ /* 0x0001e8000c10190c */
[----:B------:R1:W-:Y:S04]  /*96f0*/  @P3 STG.E desc[UR12][R10.64+0x1e0], R17 ;  /* 0x0001e0110a003986 */ /* 0x0003e8000c10190c */
[----:B------:R1:W-:Y:S01]  /*9700*/  @P1 STG.E desc[UR12][R10.64+0x1e4], R85 ;  /* 0x0001e4550a001986 */ /* 0x0003e2000c10190c */
[----:B0-----:R-:W-:Y:S02]  /*9710*/  @P6 IMAD.MOV.U32 R2, RZ, RZ, R14 ;  /* 0x000000ffff026224 */ /* 0x001fe400078e000e */
[----:B------:R-:W-:-:S05]  /*9720*/  @P6 IMAD.MOV.U32 R3, RZ, RZ, R15 ;  /* 0x000000ffff036224 */ /* 0x000fca00078e000f */
[----:B------:R1:W-:Y:S01]  /*9730*/  @P6 STG.E desc[UR12][R2.64+0x1e0], R19 ;  /* 0x0001e01302006986 */ /* 0x0003e2000c10190c */
[----:B------:R-:W-:Y:S05]  /*9740*/  @!P0 EXIT ;  /* 0x000000000000894d */ /* 0x000fea0003800000 */
[----:B-1----:R-:W-:-:S05]  /*9750*/  F2FP.TF32.F32.PACK_B R3, R0 ;  /* 0x00000000ff03723e */ /* 0x002fca00024050ff */
[----:B------:R-:W-:Y:S01]  /*9760*/  STG.E desc[UR12][R14.64+0x1e4], R3 ;  /* 0x0001e4030e007986 */ /* 0x000fe2000c10190c */
[----:B------:R-:W-:Y:S05]  /*9770*/  EXIT ;  /* 0x000000000000794d */ /* 0x000fea0003800000 */
.L_x_13:
[----:B------:R-:W-:-:S13]  /*9780*/  ISETP.NE.AND P0, PT, R8, RZ, PT ;  /* 0x000000ff0800720c */ /* 0x000fda0003f05270 */
[----:B------:R-:W-:Y:S05]  /*9790*/  @P0 EXIT ;  /* 0x000000000000094d */ /* 0x000fea0003800000 */
[----:B------:R-:W0:Y:S01]  /*97a0*/  S2UR UR4, SR_CgaCtaId ;  /* 0x00000000000479c3 */ /* 0x000e220000008800 */
[----:B------:R-:W-:Y:S01]  /*97b0*/  ELECT P0, URZ, PT ;  /* 0x00000000003f782f */ /* 0x000fe20003800000 */
[----:B0-----:R-:W-:-:S12]  /*97c0*/  IMAD.U32 R18, RZ, RZ, UR4 ;  /* 0x00000004ff127e24 */ /* 0x001fd8000f8e00ff */
[----:B------:R-:W-:Y:S05]  /*97d0*/  @!P0 BRA `(.L_x_278) ;  /* 0x0000004400008947 */ /* 0x000fea0003800000 */
[----:B------:R-:W-:Y:S01]  /*97e0*/  ISETP.GE.AND P0, PT, R5, 0x1, PT ;  /* 0x000000010500780c */ /* 0x000fe20003f06270 */
[----:B-----5:R-:W-:-:S05]  /*97f0*/  IMAD.SHL.U32 R0, R18, 0x4, RZ ;  /* 0x0000000412007824 */ /* 0x020fca00078e00ff */
[----:B------:R-:W-:-:S05]  /*9800*/  LOP3.LUT R0, R0, 0x4, RZ, 0xc0, !PT ;  /* 0x0000000400007812 */ /* 0x000fca00078ec0ff */
[----:B------:R-:W-:Y:S02]  /*9810*/  IMAD R2, R13, 0x80, R0 ;  /* 0x000000800d027824 */ /* 0x000fe400078e0200 */
[----:B------:R-:W-:Y:S05]  /*9820*/  @!P0 BRA `(.L_x_278) ;  /* 0x0000004000ec8947 */ /* 0x000fea0003800000 */
[----:B------:R-:W-:Y:S01]  /*9830*/  IMAD R4, R16, R17, RZ ;  /* 0x0000001110047224 */ /* 0x000fe200078e02ff */
[----:B------:R-:W-:Y:S01]  /*9840*/  LOP3.LUT P0, RZ, R10, 0x1f, RZ, 0xc0, !PT ;  /* 0x0000001f0aff7812 */ /* 0x000fe2000780c0ff */
[----:B------:R-:W-:Y:S01]  /*9850*/  IMAD.SHL.U32 R16, R12, 0x80, RZ ;  /* 0x000000800c107824 */ /* 0x000fe200078e00ff */
[C---:B------:R-:W-:Y:S01]  /*9860*/  ISETP.NE.AND P1, PT, R15.reuse, RZ, PT ;  /* 0x000000ff0f00720c */ /* 0x040fe20003f25270 */
[C---:B------:R-:W-:Y:S01]  /*9870*/  VIADD R48, R2.reuse, 0x8 ;  /* 0x0000000802307836 */ /* 0x040fe20000000000 */
[----:B------:R-:W-:Y:S01]  /*9880*/  ISETP.NE.OR P0, PT, R15, RZ, !P0 ;  /* 0x000000ff0f00720c */ /* 0x000fe20004705670 */
[----:B------:R-:W-:Y:S01]  /*9890*/  VIADD R49, R2, 0x10 ;  /* 0x0000001002317836 */ /* 0x000fe20000000000 */
[----:B------:R-:W-:Y:S01]  /*98a0*/  LOP3.LUT R0, R18, 0x1, RZ, 0xc0, !PT ;  /* 0x0000000112007812 */ /* 0x000fe200078ec0ff */
[C---:B------:R-:W-:Y:S01]  /*98b0*/  VIADD R50, R2.reuse, 0x18 ;  /* 0x0000001802327836 */ /* 0x040fe20000000000 */
[----:B------:R-:W-:Y:S01]  /*98c0*/  LOP3.LUT R63, R3, 0x2, RZ, 0xfc, !PT ;  /* 0x00000002033f7812 */ /* 0x000fe200078efcff */
[C---:B------:R-:W-:Y:S01]  /*98d0*/  VIADD R51, R2.reuse, 0x20 ;  /* 0x0000002002337836 */ /* 0x040fe20000000000 */
[----:B---3--:R-:W-:Y:S01]  /*98e0*/  CS2R R8, SRZ ;  /* 0x0000000000087805 */ /* 0x008fe2000001ff00 */
[C---:B------:R-:W-:Y:S01]  /*98f0*/  VIADD R52, R2.reuse, 0x28 ;  /* 0x0000002802347836 */ /* 0x040fe20000000000 */
[----:B------:R-:W-:Y:S01]  /*9900*/  CS2R R10, SRZ ;  /* 0x00000000000a7805 */ /* 0x000fe2000001ff00 */
[----:B------:R-:W-:-:S02]  /*9910*/  VIADD R53, R2, 0x30 ;  /* 0x0000003002357836 */ /* 0x000fc40000000000 */
[C---:B------:R-:W-:Y:S02]  /*9920*/  VIADD R54, R2.reuse, 0x38 ;  /* 0x0000003802367836 */ /* 0x040fe40000000000 */
[C---:B------:R-:W-:Y:S02]  /*9930*/  VIADD R55, R2.reuse, 0x40 ;  /* 0x0000004002377836 */ /* 0x040fe40000000000 */
[C---:B------:R-:W-:Y:S02]  /*9940*/  VIADD R56, R2.reuse, 0x48 ;  /* 0x0000004802387836 */ /* 0x040fe40000000000 */
[C---:B------:R-:W-:Y:S02]  /*9950*/  VIADD R57, R2.reuse, 0x50 ;  /* 0x0000005002397836 */ /* 0x040fe40000000000 */
[C---:B------:R-:W-:Y:S02]  /*9960*/  VIADD R58, R2.reuse, 0x58 ;  /* 0x00000058023a7836 */ /* 0x040fe40000000000 */
[----:B------:R-:W-:-:S02]  /*9970*/  VIADD R59, R2, 0x60 ;  /* 0x00000060023b7836 */ /* 0x000fc40000000000 */
[C---:B------:R-:W-:Y:S02]  /*9980*/  VIADD R60, R2.reuse, 0x68 ;  /* 0x00000068023c7836 */ /* 0x040fe40000000000 */
[C---:B------:R-:W-:Y:S02]  /*9990*/  VIADD R61, R2.reuse, 0x70 ;  /* 0x00000070023d7836 */ /* 0x040fe40000000000 */
[----:B------:R-:W-:Y:S02]  /*99a0*/  VIADD R62, R2, 0x78 ;  /* 0x00000078023e7836 */ /* 0x000fe40000000000 */
[----:B------:R-:W-:Y:S02]  /*99b0*/  IMAD.MOV.U32 R6, RZ, RZ, 0x1 ;  /* 0x00000001ff067424 */ /* 0x000fe400078e00ff */
[----:B------:R-:W-:Y:S02]  /*99c0*/  IMAD R4, R7, R4, 0x1 ;  /* 0x0000000107047424 */ /* 0x000fe400078e0204 */
        /* <DEDUP_REMOVED lines=14> */
[----:B------:R-:W-:-:S07]  /*9ab0*/  VIADD R47, R16, 0x78 ;  /* 0x00000078102f7836 */ /* 0x000fce0000000000 */
.L_x_282:
[----:B------:R-:W0:Y:S01]  /*9ac0*/  S2UR UR4, SR_CgaCtaId ;  /* 0x00000000000479c3 */ /* 0x000e220000008800 */
[----:B------:R-:W-:Y:S02]  /*9ad0*/  MOV R13, 0x400 ;  /* 0x00000400000d7802 */ /* 0x000fe40000000f00 */
[----:B------:R-:W-:Y:S01]  /*9ae0*/  SHF.L.U32 R12, R6, 0x1f, RZ ;  /* 0x0000001f060c7819 */ /* 0x000fe200000006ff */
[----:B0-----:R-:W-:-:S05]  /*9af0*/  IMAD.U32 R18, RZ, RZ, UR4 ;  /* 0x00000004ff127e24 */ /* 0x001fca000f8e00ff */
[----:B------:R-:W-:-:S05]  /*9b00*/  LEA R17, R18, R13, 0x18 ;  /* 0x0000000d12117211 */ /* 0x000fca00078ec0ff */
[----:B------:R-:W-:-:S07]  /*9b10*/  IMAD R13, R9, 0x8, R17 ;  /* 0x00000008090d7824 */ /* 0x000fce00078e0211 */
.L_x_279:
[----:B0-----:R0:W1:Y:S02]  /*9b20*/  SYNCS.PHASECHK.TRANS64.TRYWAIT P2, [R13+URZ+0x30018], R12 ;  /* 0x0300180c0d0075a7 */ /* 0x001064000804017f */
[----:B-1----:R-:W-:Y:S05]  /*9b30*/  @!P2 NANOSLEEP.SYNCS 0x989680 ;  /* 0x009896800000a95d */ /* 0x002fea0003900000 */
[----:B------:R-:W1:Y:S02]  /*9b40*/  @!P2 SYNCS.PHASECHK.TRANS64 P2, [R13+URZ+0x30018], R12 ;  /* 0x0300180c0d00a5a7 */ /* 0x000e64000804007f */
[----:B-1----:R-:W-:Y:S05]  /*9b50*/  @!P2 BRA `(.L_x_279) ;  /* 0xfffffffc00f0a947 */ /* 0x002fea000383ffff */
[----:B0-----:R-:W0:Y:S02]  /*9b60*/  @!P1 LDC R12, c[0x0][0x500] ;  /* 0x00014000ff0c9b82 */ /* 0x001e240000000800 */
[----:B0-----:R0:W-:Y:S02]  /*9b70*/  @!P1 SYNCS.ARRIVE.TRANS64 RZ, [R13+URZ+0x30000], R12 ;  /* 0x0300000c0dff99a7 */ /* 0x0011e4000800003f */
[----:B0-----:R-:W-:-:S04]  /*9b80*/  PRMT R12, R63, 0x9910, RZ ;  /* 0x000099103f0c7816 */ /* 0x001fc800000000ff */
[----:B------:R-:W-:-:S13]  /*9b90*/  ISETP.NE.AND P2, PT, R12, 0x2, PT ;  /* 0x000000020c00780c */ /* 0x000fda0003f45270 */
[----:B------:R-:W-:Y:S05]  /*9ba0*/  @P2 BRA `(.L_x_280) ;  /* 0x0000000000042947 */ /* 0x000fea0003800000 */
[----:B------:R-:W-:Y:S01]  /*9bb0*/  BPT.TRAP 0x1 ;  /* 0x000000040000795c */ /* 0x000fe20000300000 */
.L_x_280:
[----:B------:R-:W-:Y:S05]  /*9bc0*/  @P0 BRA `(.L_x_281) ;  /* 0x0000000000040947 */ /* 0x000fea0003800000 */
[----:B------:R-:W-:Y:S01]  /*9bd0*/  BPT.TRAP 0x1 ;  /* 0x000000040000795c */ /* 0x000fe20000300000 */
.L_x_281:
[----:B------:R-:W-:Y:S01]  /*9be0*/  R2UR UR9, R13 ;  /* 0x000000000d0972ca */ /* 0x000fe200000e0000 */
[----:B------:R-:W0:Y:S01]  /*9bf0*/  LDC.64 R14, c[0x0][0x3d8] ;  /* 0x0000f600ff0e7b82 */ /* 0x000e220000000a00 */
[----:B------:R-:W-:Y:S01]  /*9c00*/  R2UR UR8, R9 ;  /* 0x00000000090872ca */ /* 0x000fe200000e0000 */
[----:B------:R-:W-:Y:S01]  /*9c10*/  ULDC UR22, c[0x0][0x380] ;  /* 0x0000e00000167ab9 */ /* 0x000fe20000000800 */
[----:B------:R-:W-:Y:S01]  /*9c20*/  R2UR UR12, R17 ;  /* 0x00000000110c72ca */ /* 0x000fe200000e0000 */
[----:B------:R-:W-:Y:S01]  /*9c30*/  UISETP.NE.AND UP0, UPT, UR22, 0x1, UPT ;  /* 0x000000011600788c */ /* 0x000fe2000bf05270 */
[C---:B------:R-:W-:Y:S01]  /*9c40*/  R2UR UR13, R16.reuse ;  /* 0x00000000100d72ca */ /* 0x040fe200000e0000 */
[----:B------:R-:W-:Y:S01]  /*9c50*/  ULDC UR23, c[0x0][0x38c] ;  /* 0x0000e30000177ab9 */ /* 0x000fe20000000800 */
[----:B------:R-:W-:Y:S01]  /*9c60*/  R2UR UR33, R33 ;  /* 0x00000000212172ca */ /* 0x000fe200000e0000 */
[----:B------:R-:W0:Y:S01]  /*9c70*/  LDC.64 R12, c[0x0][0x3b8] ;  /* 0x0000ee00ff0c7b82 */ /* 0x000e220000000a00 */
[----:B------:R-:W-:Y:S01]  /*9c80*/  UISETP.NE.AND UP1, UPT, UR23, 0x1, UPT ;  /* 0x000000011700788c */ /* 0x000fe2000bf25270 */
[----:B------:R-:W-:Y:S01]  /*9c90*/  R2UR UR48, R16 ;  /* 0x00000000103072ca */ /* 0x000fe200000e0000 */
[----:B------:R-:W-:Y:S01]  /*9ca0*/  ULDC.64 UR24, c[0x0][0x198] ;  /* 0x0000660000187ab9 */ /* 0x000fe20000000a00 */
[----:B------:R-:W-:Y:S01]  /*9cb0*/  R2UR UR10, R10 ;  /* 0x000000000a0a72ca */ /* 0x000fe200000e0000 */
[----:B------:R-:W-:Y:S01]  /*9cc0*/  UIADD3 UR14, UP2, UR24, 0xf0, URZ ;  /* 0x000000f0180e7890 */ /* 0x000fe2000ff5e03f */
[----:B------:R-:W-:Y:S01]  /*9cd0*/  R2UR UR61, R34 ;  /* 0x00000000223d72ca */ /* 0x000fe200000e0000 */
[----:B------:R-:W-:Y:S01]  /*9ce0*/  @UP0 ULDC UR20, c[0x0][0x388] ;  /* 0x0000e20000140ab9 */ /* 0x000fe20000000800 */
[----:B------:R-:W-:Y:S01]  /*9cf0*/  ULEA UR8, UR8, UR12, 0xf ;  /* 0x0000000c08087291 */ /* 0x000fe2000f8e783f */
[----:B------:R-:W-:Y:S01]  /*9d00*/  R2UR UR18, R35 ;  /* 0x00000000231272ca */ /* 0x000fe200000e0000 */
[----:B------:R-:W-:Y:S01]  /*9d10*/  UMOV UR11, UR13 ;  /* 0x0000000d000b7c82 */ /* 0x000fe20008000000 */
[----:B------:R-:W-:Y:S01]  /*9d20*/  @UP0 ULDC UR12, c[0x0][0x384] ;  /* 0x0000e100000c0ab9 */ /* 0x000fe20000000800 */
[----:B------:R-:W-:Y:S01]  /*9d30*/  @UP1 ULDC.64 UR40, c[0x0][0x390] ;  /* 0x0000e40000281ab9 */ /* 0x000fe20000000a00 */
[----:B------:R-:W-:Y:S01]  /*9d40*/  UIMAD.WIDE.U32 UR12, UR13, UR12, URZ ;  /* 0x0000000c0d0c72a5 */ /* 0x000fe2000f8e003f */
[----:B------:R-:W-:Y:S01]  /*9d50*/  R2UR UR17, R36 ;  /* 0x00000000241172ca */ /* 0x000fe200000e0000 */
[----:B------:R-:W-:Y:S01]  /*9d60*/  @UP0 ULDC UR32, c[0x0][0x384] ;  /* 0x0000e10000200ab9 */ /* 0x000fe20000000800 */
[----:B------:R-:W-:Y:S01]  /*9d70*/  UMOV UR16, UR33 ;  /* 0x0000002100107c82 */ /* 0x000fe20008000000 */
[----:B------:R-:W-:Y:S01]  /*9d80*/  @UP0 USHF.R.U32.HI UR11, URZ, UR20, UR13 ;  /* 0x000000143f0b0299 */ /* 0x000fe2000801160d */
[----:B------:R-:W-:Y:S01]  /*9d90*/  R2UR UR60, R37 ;  /* 0x00000000253c72ca */ /* 0x000fe200000e0000 */
[----:B------:R-:W-:Y:S01]  /*9da0*/  UIMAD.WIDE.U32 UR32, UR33, UR32, URZ ;  /* 0x00000020212072a5 */ /* 0x000fe2000f8e003f */
[----:B------:R-:W-:Y:S01]  /*9db0*/  R2UR UR59, R38 ;  /* 0x00000000263b72ca */ /* 0x000fe200000e0000 */
[----:B------:R-:W-:Y:S01]  /*9dc0*/  UIMAD.WIDE.U32 UR46, UR11, UR40, URZ ;  /* 0x000000280b2e72a5 */ /* 0x000fe2000f8e003f */
[----:B------:R-:W-:Y:S01]  /*9dd0*/  VIADD R10, R10, 0x1 ;  /* 0x000000010a0a7836 */ /* 0x000fe20000000000 */
[----:B------:R-:W-:Y:S01]  /*9de0*/  UIADD3 UR12, -UR11, URZ, URZ ;  /* 0x0000003f0b0c7290 */ /* 0x000fe2000fffe13f */
[----:B0-----:R-:W-:Y:S01]  /*9df0*/  IMAD R12, R11, R12, R14 ;  /* 0x0000000c0b0c7224 */ /* 0x001fe200078e020e */
[----:B------:R-:W-:Y:S01]  /*9e00*/  UMOV UR13, UR11 ;  /* 0x0000000b000d7c82 */ /* 0x000fe20008000000 */
[----:B------:R-:W-:Y:S01]  /*9e10*/  IMAD R13, R8, R13, R15 ;  /* 0x0000000d080d7224 */ /* 0x000fe200078e020f */
[----:B------:R-:W-:Y:S01]  /*9e20*/  @UP1 USHF.R.U32.HI UR13, URZ, UR41, UR47 ;  /* 0x000000293f0d1299 */ /* 0x000fe2000801162f */
[----:B------:R-:W-:Y:S01]  /*9e30*/  R2UR UR46, R35 ;  /* 0x00000000232e72ca */ /* 0x000fe200000e0000 */
[----:B------:R-:W-:Y:S01]  /*9e40*/  UIMAD UR12, UR22, UR12, UR48 ;  /* 0x0000000c160c72a4 */ /* 0x000fe2000f8e0230 */
[----:B------:R-:W-:Y:S01]  /*9e50*/  ISETP.NE.AND P2, PT, R10, R7, PT ;  /* 0x000000070a00720c */ /* 0x000fe20003f45270 */
[----:B------:R-:W-:Y:S01]  /*9e60*/  UIADD3 UR41, -UR13, URZ, URZ ;  /* 0x0000003f0d297290 */ /* 0x000fe2000fffe13f */
[----:B------:R-:W-:Y:S01]  /*9e70*/  PRMT R12, R12, 0x40, R13 ;  /* 0x000000400c0c7816 */ /* 0x000fe2000000000d */
[----:B------:R-:W-:Y:S01]  /*9e80*/  ULDC.64 UR6, c[0x0][0x3b0] ;  /* 0x0000ec0000067ab9 */ /* 0x000fe20000000a00 */
[----:B------:R-:W-:Y:S01]  /*9e90*/  ULDC.64 UR4, c[0x0][0x3d0] ;  /* 0x0000f40000047ab9 */ /* 0x000fe20000000a00 */
[----:B------:R-:W-:Y:S01]  /*9ea0*/  UIMAD UR41, UR23, UR41, UR11 ;  /* 0x00000029172972a4 */ /* 0x000fe2000f8e020b */
[----:B------:R-:W-:Y:S01]  /*9eb0*/  R2UR UR40, R12 ;  /* 0x000000000c2872ca */ /* 0x000fe200000e0000 */
[----:B------:R-:W-:Y:S01]  /*9ec0*/  @UP0 ULDC UR30, c[0x0][0x388] ;  /* 0x0000e200001e0ab9 */ /* 0x000fe20000000800 */
[----:B------:R-:W-:Y:S01]  /*9ed0*/  UIMAD UR11, UR12, UR6, UR4 ;  /* 0x000000060c0b72a4 */ /* 0x000fe2000f8e0204 */
[----:B------:R-:W-:Y:S01]  /*9ee0*/  VIADD R4, R4, 0xffffffff ;  /* 0xffffffff04047836 */ /* 0x000fe20000000000 */
[----:B------:R-:W-:Y:S01]  /*9ef0*/  @UP0 USHF.R.U32.HI UR16, URZ, UR30, UR33 ;  /* 0x0000001e3f100299 */ /* 0x000fe20008011621 */
[----:B------:R-:W-:Y:S01]  /*9f00*/  SEL R10, R10, RZ, P2 ;  /* 0x000000ff0a0a7207 */ /* 0x000fe20001000000 */
[----:B------:R-:W-:-:S02]  /*9f10*/  UIADD3 UR9, UR9, 0x30000, URZ ;  /* 0x0003000009097890 */ /* 0x000fc4000fffe03f */
[----:B------:R-:W-:Y:S01]  /*9f20*/  USHF.L.U32 UR10, UR10, 0x6, URZ ;  /* 0x000000060a0a7899 */ /* 0x000fe2000800063f */
[----:B------:R-:W-:Y:S01]  /*9f30*/  ISETP.GT.AND P5, PT, R4, 0x1, PT ;  /* 0x000000010400780c */ /* 0x000fe20003fa4270 */
[----:B------:R-:W-:Y:S02]  /*9f40*/  UIADD3.X UR15, URZ, UR25, URZ, UP2, !UPT ;  /* 0x000000193f0f7290 */ /* 0x000fe400097fe43f */
[----:B------:R-:W-:Y:S02]  /*9f50*/  UIMAD UR12, UR41, UR7, UR5 ;  /* 0x00000007290c72a4 */ /* 0x000fe4000f8e0205 */
[----:B------:R-:W-:Y:S01]  /*9f60*/  UPRMT UR30, UR40, 0x5410, URZ ;  /* 0x00005410281e7896 */ /* 0x000fe2000800003f */
[----:B------:R-:W-:Y:S01]  /*9f70*/  @UP1 ULDC.64 UR24, c[0x0][0x390] ;  /* 0x0000e40000181ab9 */ /* 0x000fe20000000a00 */
[----:B------:R-:W-:Y:S01]  /*9f80*/  @UP0 ULDC UR54, c[0x0][0x384] ;  /* 0x0000e10000360ab9 */ /* 0x000fe20000000800 */
[----:B------:R-:W-:Y:S01]  /*9f90*/  UIMAD.WIDE.U32 UR32, UR16, UR24, URZ ;  /* 0x00000018102072a5 */ /* 0x000fe2000f8e003f */
[----:B------:R-:W-:Y:S01]  /*9fa0*/  MOV R14, UR15 ;  /* 0x0000000f000e7c02 */ /* 0x000fe20008000f00 */
[----:B------:R-:W-:Y:S01]  /*9fb0*/  UMOV UR31, UR61 ;  /* 0x0000003d001f7c82 */ /* 0x000fe20008000000 */
[----:B------:R-:W-:Y:S01]  /*9fc0*/  @UP0 ULDC UR43, c[0x0][0x384] ;  /* 0x0000e100002b0ab9 */ /* 0x000fe20000000800 */
[----:B------:R-:W-:-:S02]  /*9fd0*/  @UP0 ULDC UR35, c[0x0][0x384] ;  /* 0x0000e10000230ab9 */ /* 0x000fc40000000800 */
[----:B------:R0:W-:Y:S01]  /*9fe0*/  UTMALDG.4D.IM2COL [UR8], [UR14], UR30 ;  /* 0x000000080e0073b4 */ /* 0x0001e2000805801e */
[----:B------:R-:W-:Y:S01]  /*9ff0*/  UMOV UR27, UR18 ;  /* 0x00000012001b7c82 */ /* 0x000fe20008000000 */
[----:B------:R-:W-:Y:S01]  /*a000*/  @UP0 ULDC UR51, c[0x0][0x388] ;  /* 0x0000e20000330ab9 */ /* 0x000fe20000000800 */
[----:B------:R-:W-:Y:S01]  /*a010*/  @UP0 ULDC UR26, c[0x0][0x384] ;  /* 0x0000e100001a0ab9 */ /* 0x000fe20000000800 */
[----:B------:R-:W-:Y:S01]  /*a020*/  UMOV UR18, UR17 ;  /* 0x0000001100127c82 */ /* 0x000fe20008000000 */
[----:B------:R-:W-:Y:S01]  /*a030*/  UMOV UR19, UR60 ;  /* 0x0000003c00137c82 */ /* 0x000fe20008000000 */
[----:B------:R-:W-:Y:S01]  /*a040*/  @UP0 ULDC UR52, c[0x0][0x384] ;  /* 0x0000e10000340ab9 */ /* 0x000fe20000000800 */
[----:B------:R-:W-:Y:S01]  /*a050*/  UMOV UR17, UR59 ;  /* 0x0000003b00117c82 */ /* 0x000fe20008000000 */
[----:B------:R-:W-:Y:S01]  /*a060*/  UIADD3 UR56, UR8, 0x800, URZ ;  /* 0x0000080008387890 */ /* 0x000fe2000fffe03f */
[----:B------:R-:W-:Y:S01]  /*a070*/  @UP0 ULDC UR42, c[0x0][0x388] ;  /* 0x0000e200002a0ab9 */ /* 0x000fe20000000800 */
[----:B------:R-:W-:Y:S01]  /*a080*/  UMOV UR57, UR9 ;  /* 0x0000000900397c82 */ /* 0x000fe20008000000 */
[----:B------:R-:W-:Y:S01]  /*a090*/  UMOV UR58, UR10 ;  /* 0x0000000a003a7c82 */ /* 0x000fe20008000000 */
[----:B------:R-:W-:Y:S01]  /*a0a0*/  @UP1 ULDC.64 UR44, c[0x0][0x390] ;  /* 0x0000e400002c1ab9 */ /* 0x000fe20000000a00 */
[----:B------:R-:W-:Y:S01]  /*a0b0*/  @UP0 ULDC UR53, c[0x0][0x388] ;  /* 0x0000e20000350ab9 */ /* 0x000fe20000000800 */
[----:B------:R-:W-:Y:S01]  /*a0c0*/  @UP0 ULDC UR34, c[0x0][0x388] ;  /* 0x0000e20000220ab9 */ /* 0x000fe20000000800 */
[----:B------:R-:W-:Y:S01]  /*a0d0*/  @UP0 ULDC UR55, c[0x0][0x388] ;  /* 0x0000e20000370ab9 */ /* 0x000fe20000000800 */
[----:B------:R-:W-:Y:S01]  /*a0e0*/  @UP1 ULDC.64 UR20, c[0x0][0x390] ;  /* 0x0000e40000141ab9 */ /* 0x000fe20000000a00 */
[----:B------:R-:W-:Y:S01]  /*a0f0*/  @UP1 ULDC.64 UR36, c[0x0][0x390] ;  /* 0x0000e40000241ab9 */ /* 0x000fe20000000a00 */
[----:B------:R-:W-:Y:S01]  /*a100*/  UIADD3 UR48, UR8, 0x1000, URZ ;  /* 0x0000100008307890 */ /* 0x000fe2000fffe03f */
[----:B------:R-:W-:Y:S01]  /*a110*/  @UP1 ULDC.64 UR28, c[0x0][0x390] ;  /* 0x0000e400001c1ab9 */ /* 0x000fe20000000a00 */
[----:B------:R-:W-:Y:S01]  /*a120*/  UMOV UR49, UR9 ;  /* 0x0000000900317c82 */ /* 0x000fe20008000000 */
[----:B------:R-:W-:Y:S01]  /*a130*/  UMOV UR50, UR10 ;  /* 0x0000000a00327c82 */ /* 0x000fe20008000000 */
[----:B0-----:R-:W-:Y:S01]  /*a140*/  UIMAD.WIDE.U32 UR12, UR61, UR54, URZ ;  /* 0x000000363d0c72a5 */ /* 0x001fe2000f8e003f */
[----:B------:R-:W-:-:S02]  /*a150*/  @UP1 ULDC.64 UR38, c[0x0][0x390] ;  /* 0x0000e40000261ab9 */ /* 0x000fc40000000a00 */
[----:B------:R-:W-:Y:S01]  /*a160*/  UMOV UR61, UR16 ;  /* 0x00000010003d7c82 */ /* 0x000fe20008000000 */
[----:B------:R-:W-:Y:S02]  /*a170*/  @UP1 USHF.R.U32.HI UR61, URZ, UR25, UR33 ;  /* 0x000000193f3d1299 */ /* 0x000fe40008011621 */
[----:B------:R-:W-:Y:S01]  /*a180*/  UIMAD.WIDE.U32 UR24, UR46, UR43, URZ ;  /* 0x0000002b2e1872a5 */ /* 0x000fe2000f8e003f */
[----:B------:R-:W-:Y:S01]  /*a190*/  R2UR UR46, R36 ;  /* 0x00000000242e72ca */ /* 0x000fe200000e0000 */
[----:B------:R-:W-:Y:S01]  /*a1a0*/  @UP0 UMOV UR32, UR13 ;  /* 0x0000000d00200c82 */ /* 0x000fe20008000000 */
[----:B------:R-:W-:Y:S01]  /*a1b0*/  R2UR UR43, R33 ;  /* 0x00000000212b72ca */ /* 0x000fe200000e0000 */
[----:B------:R-:W-:Y:S02]  /*a1c0*/  @UP0 USHF.R.U32.HI UR31, URZ, UR42, UR32 ;  /* 0x0000002a3f1f0299 */ /* 0x000fe40008011620 */
[----:B------:R-:W-:Y:S02]  /*a1d0*/  @UP0 USHF.R.U32.HI UR27, URZ, UR34, UR25 ;  /* 0x000000223f1b0299 */ /* 0x000fe40008011619 */
[----:B------:R-:W-:-:S02]  /*a1e0*/  UIADD3 UR40, UR8, 0x1800, URZ ;  /* 0x0000180008287890 */ /* 0x000fc4000fffe03f */
[----:B------:R-:W-:Y:S02]  /*a1f0*/  UIADD3 UR32, UR8, 0x2000, URZ ;  /* 0x0000200008207890 */ /* 0x000fe4000fffe03f */
[----:B------:R-:W-:Y:S02]  /*a200*/  UIADD3 UR24, UR8, 0x2800, URZ ;  /* 0x0000280008187890 */ /* 0x000fe4000fffe03f */
[----:B------:R-:W-:Y:S02]  /*a210*/  UIMAD.WIDE.U32 UR12, UR46, UR35, URZ ;  /* 0x000000232e0c72a5 */ /* 0x000fe4000f8e003f */
[----:B------:R-:W-:Y:S02]  /*a220*/  UIMAD.WIDE.U32 UR46, UR31, UR44, URZ ;  /* 0x0000002c1f2e72a5 */ /* 0x000fe4000f8e003f */
[----:B------:R-:W-:Y:S01]  /*a230*/  UIADD3 UR35, -UR27, URZ, URZ ;  /* 0x0000003f1b237290 */ /* 0x000fe2000fffe13f */
[----:B------:R-:W-:Y:S02]  /*a240*/  UMOV UR41, UR9 ;  /* 0x0000000900297c82 */ /* 0x000fe40008000000 */
[----:B------:R-:W-:Y:S01]  /*a250*/  @UP0 UMOV UR11, UR13 ;  /* 0x0000000d000b0c82 */ /* 0x000fe20008000000 */
[----:B------:R-:W-:-:S02]  /*a260*/  UIMAD.WIDE.U32 UR12, UR60, UR26, URZ ;  /* 0x0000001a3c0c72a5 */ /* 0x000fc4000f8e003f */
[----:B------:R-:W-:Y:S01]  /*a270*/  @UP0 USHF.R.U32.HI UR18, URZ, UR51, UR11 ;  /* 0x000000333f120299 */ /* 0x000fe2000801160b */
[----:B------:R-:W-:Y:S01]  /*a280*/  R2UR UR51, R35 ;  /* 0x00000000233372ca */ /* 0x000fe200000e0000 */
[----:B------:R-:W-:Y:S02]  /*a290*/  UIADD3 UR60, -UR61, URZ, URZ ;  /* 0x0000003f3d3c7290 */ /* 0x000fe4000fffe13f */
[----:B------:R-:W-:Y:S02]  /*a2a0*/  UIADD3 UR11, -UR16, URZ, URZ ;  /* 0x0000003f100b7290 */ /* 0x000fe4000fffe13f */
[----:B------:R-:W-:Y:S02]  /*a2b0*/  UIMAD UR60, UR23, UR60, UR16 ;  /* 0x0000003c173c72a4 */ /* 0x000fe4000f8e0210 */
[----:B------:R-:W-:Y:S01]  /*a2c0*/  UIMAD UR11, UR22, UR11, UR43 ;  /* 0x0000000b160b72a4 */ /* 0x000fe2000f8e022b */
[----:B------:R-:W-:Y:S01]  /*a2d0*/  R2UR UR43, R36 ;  /* 0x00000000242b72ca */ /* 0x000fe200000e0000 */
[----:B------:R-:W-:Y:S01]  /*a2e0*/  @UP0 UMOV UR16, UR13 ;  /* 0x0000000d00100c82 */ /* 0x000fe20008000000 */
[----:B------:R-:W-:-:S02]  /*a2f0*/  UIMAD.WIDE.U32 UR12, UR59, UR52, URZ ;  /* 0x000000343b0c72a5 */ /* 0x000fc4000f8e003f */
[----:B------:R-:W-:Y:S02]  /*a300*/  UIMAD UR59, UR11, UR6, UR4 ;  /* 0x000000060b3b72a4 */ /* 0x000fe4000f8e0204 */
[----:B------:R-:W-:Y:S02]  /*a310*/  UIMAD UR60, UR60, UR7, UR5 ;  /* 0x000000073c3c72a4 */ /* 0x000fe4000f8e0205 */
[----:B------:R-:W-:Y:S02]  /*a320*/  @UP0 USHF.R.U32.HI UR19, URZ, UR53, UR16 ;  /* 0x000000353f130299 */ /* 0x000fe40008011610 */
[----:B------:R-:W-:Y:S02]  /*a330*/  UIADD3 UR11, -UR31, URZ, URZ ;  /* 0x0000003f1f0b7290 */ /* 0x000fe4000fffe13f */
[----:B------:R-:W-:Y:S01]  /*a340*/  UMOV UR53, UR31 ;  /* 0x0000001f00357c82 */ /* 0x000fe20008000000 */
[----:B------:R-:W-:Y:S02]  /*a350*/  @UP1 USHF.R.U32.HI UR53, URZ, UR45, UR47 ;  /* 0x0000002d3f351299 */ /* 0x000fe4000801162f */
[----:B------:R0:W-:Y:S01]  /*a360*/  UTMALDG.4D.IM2COL [UR56], [UR14], UR30 ;  /* 0x000000380e0073b4 */ /* 0x0001e2000805801e */
[----:B------:R-:W-:-:S02]  /*a370*/  UIMAD UR35, UR22, UR35, UR51 ;  /* 0x00000023162372a4 */ /* 0x000fc4000f8e0233 */
[----:B------:R-:W-:Y:S02]  /*a380*/  UIADD3 UR52, -UR53, URZ, URZ ;  /* 0x0000003f35347290 */ /* 0x000fe4000fffe13f */
[----:B------:R-:W-:Y:S02]  /*a390*/  @UP0 USHF.R.U32.HI UR17, URZ, UR55, UR13 ;  /* 0x000000373f110299 */ /* 0x000fe4000801160d */
[----:B------:R-:W-:Y:S02]  /*a3a0*/  UIMAD UR52, UR23, UR52, UR31 ;  /* 0x00000034173472a4 */ /* 0x000fe4000f8e021f */
[----:B------:R-:W-:Y:S02]  /*a3b0*/  UIMAD.WIDE.U32 UR46, UR19, UR20, URZ ;  /* 0x00000014132e72a5 */ /* 0x000fe4000f8e003f */
[----:B------:R-:W-:Y:S02]  /*a3c0*/  UIMAD UR52, UR52, UR7, UR5 ;  /* 0x00000007343472a4 */ /* 0x000fe4000f8e0205 */
[----:B------:R-:W-:-:S02]  /*a3d0*/  UIMAD.WIDE.U32 UR12, UR27, UR36, URZ ;  /* 0x000000241b0c72a5 */ /* 0x000fc4000f8e003f */
[----:B------:R-:W-:Y:S02]  /*a3e0*/  UIMAD.WIDE.U32 UR54, UR18, UR28, URZ ;  /* 0x0000001c123672a5 */ /* 0x000fe4000f8e003f */
[----:B------:R-:W-:Y:S01]  /*a3f0*/  UIADD3 UR28, -UR18, URZ, URZ ;  /* 0x0000003f121c7290 */ /* 0x000fe2000fffe13f */
[----:B------:R-:W-:Y:S01]  /*a400*/  UMOV UR45, UR27 ;  /* 0x0000001b002d7c82 */ /* 0x000fe20008000000 */
[----:B------:R-:W-:Y:S01]  /*a410*/  @UP1 USHF.R.U32.HI UR45, URZ, UR37, UR13 ;  /* 0x000000253f2d1299 */ /* 0x000fe2000801160d */
[----:B------:R-:W-:Y:S02]  /*a420*/  @UP1 UMOV UR46, UR47 ;  /* 0x0000002f002e1c82 */ /* 0x000fe40008000000 */
[----:B------:R-:W-:Y:S01]  /*a430*/  UMOV UR37, UR18 ;  /* 0x0000001200257c82 */ /* 0x000fe20008000000 */
[----:B0-----:R-:W-:Y:S01]  /*a440*/  R2UR UR59, R34 ;  /* 0x00000000223b72ca */ /* 0x001fe200000e0000 */
[----:B------:R-:W-:Y:S01]  /*a450*/  @UP1 USHF.R.U32.HI UR37, URZ, UR29, UR55 ;  /* 0x0000001d3f251299 */ /* 0x000fe20008011637 */
[----:B------:R-:W-:Y:S01]  /*a460*/  R2UR UR61, R37 ;  /* 0x00000000253d72ca */ /* 0x000fe200000e0000 */
[----:B------:R-:W-:Y:S01]  /*a470*/  UIMAD UR28, UR22, UR28, UR43 ;  /* 0x0000001c161c72a4 */ /* 0x000fe2000f8e022b */
[C---:B------:R-:W-:Y:S01]  /*a480*/  R2UR UR54, R40.reuse ;  /* 0x00000000283672ca */ /* 0x040fe200000e0000 */
[----:B------:R-:W-:Y:S01]  /*a490*/  UMOV UR29, UR19 ;  /* 0x00000013001d7c82 */ /* 0x000fe20008000000 */
[----:B------:R-:W-:Y:S01]  /*a4a0*/  UIADD3 UR20, -UR19, URZ, URZ ;  /* 0x0000003f13147290 */ /* 0x000fe2000fffe13f */
[----:B------:R-:W-:Y:S01]  /*a4b0*/  R2UR UR47, R41 ;  /* 0x00000000292f72ca */ /* 0x000fe200000e0000 */
[----:B------:R-:W-:Y:S01]  /*a4c0*/  @UP1 USHF.R.U32.HI UR29, URZ, UR21, UR46 ;  /* 0x000000153f1d1299 */ /* 0x000fe2000801162e */
[----:B------:R-:W-:Y:S01]  /*a4d0*/  R2UR UR58, R40 ;  /* 0x00000000283a72ca */ /* 0x000fe200000e0000 */
[----:B------:R-:W-:Y:S01]  /*a4e0*/  UIMAD.WIDE.U32 UR12, UR17, UR38, URZ ;  /* 0x00000026110c72a5 */ /* 0x000fe2000f8e003f */
[----:B------:R-:W-:Y:S01]  /*a4f0*/  R2UR UR38, R42 ;  /* 0x000000002a2672ca */ /* 0x000fe200000e0000 */
[----:B------:R-:W-:Y:S01]  /*a500*/  UIMAD UR43, UR35, UR6, UR4 ;  /* 0x00000006232b72a4 */ /* 0x000fe2000f8e0204 */
[----:B------:R-:W-:Y:S01]  /*a510*/  R2UR UR56, R43 ;  /* 0x000000002b3872ca */ /* 0x000fe200000e0000 */
[----:B------:R-:W-:Y:S01]  /*a520*/  UIMAD UR11, UR22, UR11, UR59 ;  /* 0x0000000b160b72a4 */ /* 0x000fe2000f8e023b */
[----:B------:R-:W-:Y:S01]  /*a530*/  R2UR UR55, R44 ;  /* 0x000000002c3772ca */ /* 0x000fe200000e0000 */
[----:B------:R-:W-:Y:S01]  /*a540*/  UIADD3 UR44, -UR45, URZ, URZ ;  /* 0x0000003f2d2c7290 */ /* 0x000fe2000fffe13f */
[----:B------:R-:W-:Y:S01]  /*a550*/  R2UR UR57, R45 ;  /* 0x000000002d3972ca */ /* 0x000fe200000e0000 */
[----:B------:R-:W-:Y:S01]  /*a560*/  UIMAD UR51, UR11, UR6, UR4 ;  /* 0x000000060b3372a4 */ /* 0x000fe2000f8e0204 */
[----:B------:R-:W-:Y:S01]  /*a570*/  R2UR UR46, R47 ;  /* 0x000000002f2e72ca */ /* 0x000fe200000e0000 */
[----:B------:R-:W-:Y:S01]  /*a580*/  UIMAD UR35, UR28, UR6, UR4 ;  /* 0x000000061c2372a4 */ /* 0x000fe2000f8e0204 */
[----:B------:R-:W-:Y:S01]  /*a590*/  R2UR UR11, R39 ;  /* 0x00000000270b72ca */ /* 0x000fe200000e0000 */
[----:B------:R-:W-:Y:S01]  /*a5a0*/  UIMAD UR20, UR22, UR20, UR61 ;  /* 0x00000014161472a4 */ /* 0x000fe2000f8e023d */
[----:B------:R-:W-:Y:S01]  /*a5b0*/  R2UR UR60, R47 ;  /* 0x000000002f3c72ca */ /* 0x000fe200000e0000 */
[----:B------:R-:W-:Y:S01]  /*a5c0*/  UMOV UR21, UR17 ;  /* 0x0000001100157c82 */ /* 0x000fe20008000000 */
[----:B------:R-:W-:Y:S01]  /*a5d0*/  UIADD3 UR28, -UR29, URZ, URZ ;  /* 0x0000003f1d1c7290 */ /* 0x000fe2000fffe13f */
[----:B------:R-:W-:Y:S01]  /*a5e0*/  MOV R12, UR47 ;  /* 0x0000002f000c7c02 */ /* 0x000fe20008000f00 */
[----:B------:R0:W-:Y:S01]  /*a5f0*/  UTMALDG.4D.IM2COL [UR48], [UR14], UR30 ;  /* 0x000000300e0073b4 */ /* 0x0001e2000805801e */
[----:B------:R-:W-:-:S02]  /*a600*/  @UP1 USHF.R.U32.HI UR21, URZ, UR39, UR13 ;  /* 0x000000273f151299 */ /* 0x000fc4000801160d */
[----:B------:R-:W-:Y:S02]  /*a610*/  UIMAD UR44, UR23, UR44, UR27 ;  /* 0x0000002c172c72a4 */ /* 0x000fe4000f8e021b */
[----:B------:R-:W-:Y:S01]  /*a620*/  UIADD3 UR36, -UR37, URZ, URZ ;  /* 0x0000003f25247290 */ /* 0x000fe2000fffe13f */
[----:B------:R-:W-:Y:S01]  /*a630*/  MOV R13, UR46 ;  /* 0x0000002e000d7c02 */ /* 0x000fe20008000f00 */
[----:B------:R-:W-:Y:S02]  /*a640*/  UIMAD UR27, UR20, UR6, UR4 ;  /* 0x00000006141b72a4 */ /* 0x000fe4000f8e0204 */
[----:B------:R-:W-:Y:S02]  /*a650*/  UIMAD UR28, UR23, UR28, UR19 ;  /* 0x0000001c171c72a4 */ /* 0x000fe4000f8e0213 */
[----:B------:R-:W-:Y:S02]  /*a660*/  UIADD3 UR19, -UR17, URZ, URZ ;  /* 0x0000003f11137290 */ /* 0x000fe4000fffe13f */
[----:B------:R-:W-:-:S02]  /*a670*/  UIADD3 UR20, -UR21, URZ, URZ ;  /* 0x0000003f15147290 */ /* 0x000fc4000fffe13f */
[----:B------:R-:W-:Y:S02]  /*a680*/  UIMAD UR36, UR23, UR36, UR18 ;  /* 0x00000024172472a4 */ /* 0x000fe4000f8e0212 */
[----:B------:R-:W-:Y:S02]  /*a690*/  UIMAD UR20, UR23, UR20, UR17 ;  /* 0x00000014171472a4 */ /* 0x000fe4000f8e0211 */
[----:B------:R-:W-:Y:S02]  /*a6a0*/  UIMAD UR44, UR44, UR7, UR5 ;  /* 0x000000072c2c72a4 */ /* 0x000fe4000f8e0205 */
[----:B------:R-:W-:Y:S02]  /*a6b0*/  UIMAD UR36, UR36, UR7, UR5 ;  /* 0x00000007242472a4 */ /* 0x000fe4000f8e0205 */
[----:B------:R-:W-:Y:S01]  /*a6c0*/  UIMAD UR28, UR28, UR7, UR5 ;  /* 0x000000071c1c72a4 */ /* 0x000fe2000f8e0205 */
[----:B0-----:R-:W-:Y:S01]  /*a6d0*/  R2UR UR52, R38 ;  /* 0x00000000263472ca */ /* 0x001fe200000e0000 */
[----:B------:R-:W-:Y:S01]  /*a6e0*/  UIADD3 UR16, UR8, 0x3000, URZ ;  /* 0x0000300008107890 */ /* 0x000fe2000fffe03f */
[----:B------:R-:W-:Y:S01]  /*a6f0*/  R2UR UR51, R39 ;  /* 0x00000000273372ca */ /* 0x000fe200000e0000 */
[----:B------:R-:W-:Y:S01]  /*a700*/  UIMAD UR20, UR20, UR7, UR5 ;  /* 0x00000007141472a4 */ /* 0x000fe2000f8e0205 */
[C---:B------:R-:W-:Y:S01]  /*a710*/  R2UR UR53, R16.reuse ;  /* 0x00000000103572ca */ /* 0x040fe200000e0000 */
[----:B------:R-:W-:Y:S01]  /*a720*/  UMOV UR42, UR10 ;  /* 0x0000000a002a7c82 */ /* 0x000fe20008000000 */
[----:B------:R-:W-:Y:S01]  /*a730*/  UMOV UR33, UR9 ;  /* 0x0000000900217c82 */ /* 0x000fe20008000000 */
[----:B------:R-:W-:Y:S01]  /*a740*/  UMOV UR34, UR10 ;  /* 0x0000000a00227c82 */ /* 0x000fe20008000000 */
[----:B------:R-:W-:Y:S01]  /*a750*/  UMOV UR25, UR9 ;  /* 0x0000000900197c82 */ /* 0x000fe20008000000 */
[----:B------:R-:W-:Y:S01]  /*a760*/  UMOV UR26, UR10 ;  /* 0x0000000a001a7c82 */ /* 0x000fe20008000000 */
[----:B------:R0:W-:Y:S01]  /*a770*/  UTMALDG.4D.IM2COL [UR40], [UR14], UR30 ;  /* 0x000000280e0073b4 */ /* 0x0001e2000805801e */
[----:B------:R-:W-:Y:S01]  /*a780*/  UMOV UR17, UR9 ;  /* 0x0000000900117c82 */ /* 0x000fe20008000000 */
[----:B------:R-:W-:Y:S01]  /*a790*/  UMOV UR18, UR10 ;  /* 0x0000000a00127c82 */ /* 0x000fe20008000000 */
[----:B------:R-:W-:Y:S01]  /*a7a0*/  UIMAD UR19, UR22, UR19, UR52 ;  /* 0x00000013161372a4 */ /* 0x000fe2000f8e0234 */
[----:B------:R-:W-:Y:S01]  /*a7b0*/  R2UR UR49, R16 ;  /* 0x00000000103172ca */ /* 0x000fe200000e0000 */
[----:B------:R-:W-:Y:S01]  /*a7c0*/  @UP0 ULDC UR12, c[0x0][0x384] ;  /* 0x0000e100000c0ab9 */ /* 0x000fe20000000800 */
[----:B------:R-:W-:Y:S01]  /*a7d0*/  UMOV UR39, UR38 ;  /* 0x0000002600277c82 */ /* 0x000fe20008000000 */
[----:B------:R-:W-:Y:S01]  /*a7e0*/  UIMAD UR19, UR19, UR6, UR4 ;  /* 0x00000006131372a4 */ /* 0x000fe2000f8e0204 */
[----:B------:R1:W-:Y:S01]  /*a7f0*/  UTMALDG.4D.IM2COL [UR32], [UR14], UR30 ;  /* 0x000000200e0073b4 */ /* 0x0003e2000805801e */
[----:B------:R-:W-:Y:S01]  /*a800*/  UMOV UR31, UR56 ;  /* 0x00000038001f7c82 */ /* 0x000fe20008000000 */
[----:B------:R-:W-:Y:S01]  /*a810*/  UMOV UR13, UR55 ;  /* 0x00000037000d7c82 */ /* 0x000fe20008000000 */
[----:B------:R-:W-:-:S02]  /*a820*/  R2UR UR50, R34 ;  /* 0x00000000223272ca */ /* 0x000fc400000e0000 */
[----:B------:R-:W-:Y:S01]  /*a830*/  R2UR UR48, R35 ;  /* 0x00000000233072ca */ /* 0x000fe200000e0000 */
[----:B------:R2:W-:Y:S02]  /*a840*/  UTMALDG.4D.IM2COL [UR24], [UR14], UR30 ;  /* 0x000000180e0073b4 */ /* 0x0005e4000805801e */
[----:B------:R3:W-:Y:S01]  /*a850*/  UTMALDG.4D.IM2COL [UR16], [UR14], UR30 ;  /* 0x000000100e0073b4 */ /* 0x0007e2000805801e */
[----:B0-----:R-:W-:Y:S01]  /*a860*/  UMOV UR44, UR47 ;  /* 0x0000002f002c7c82 */ /* 0x001fe20008000000 */
[----:B------:R-:W-:Y:S01]  /*a870*/  @UP1 ULDC.64 UR40, c[0x0][0x390] ;  /* 0x0000e40000281ab9 */ /* 0x000fe20000000a00 */
[----:B-1----:R-:W-:Y:S01]  /*a880*/  UIADD3 UR32, UR8, 0x3800, URZ ;  /* 0x0000380008207890 */ /* 0x002fe2000fffe03f */
[----:B--2---:R-:W-:Y:S01]  /*a890*/  @UP0 ULDC UR29, c[0x0][0x388] ;  /* 0x0000e200001d0ab9 */ /* 0x004fe20000000800 */
[----:B------:R-:W-:Y:S01]  /*a8a0*/  UMOV UR24, UR11 ;  /* 0x0000000b00187c82 */ /* 0x000fe20008000000 */
[----:B------:R-:W-:Y:S01]  /*a8b0*/  @UP0 ULDC UR27, c[0x0][0x384] ;  /* 0x0000e100001b0ab9 */ /* 0x000fe20000000800 */
[----:B------:R-:W-:Y:S01]  /*a8c0*/  @UP0 ULDC UR25, c[0x0][0x388] ;  /* 0x0000e20000190ab9 */ /* 0x000fe20000000800 */
[----:B------:R-:W-:Y:S01]  /*a8d0*/  UMOV UR28, UR54 ;  /* 0x00000036001c7c82 */ /* 0x000fe20008000000 */
[----:B---3--:R-:W-:Y:S01]  /*a8e0*/  UIMAD.WIDE.U32 UR16, UR11, UR12, URZ ;  /* 0x0000000c0b1072a5 */ /* 0x008fe2000f8e003f */
[----:B------:R-:W-:Y:S01]  /*a8f0*/  @UP1 ULDC.64 UR20, c[0x0][0x390] ;  /* 0x0000e40000141ab9 */ /* 0x000fe20000000a00 */
[----:B------:R-:W-:Y:S01]  /*a900*/  @UP1 ULDC.64 UR18, c[0x0][0x390] ;  /* 0x0000e40000121ab9 */ /* 0x000fe20000000a00 */
[----:B------:R-:W-:-:S04]  /*a910*/  UMOV UR12, UR57 ;  /* 0x00000039000c7c82 */ /* 0x000fc80008000000 */
[----:B------:R-:W-:Y:S02]  /*a920*/  @UP0 UMOV UR26, UR17 ;  /* 0x00000011001a0c82 */ /* 0x000fe40008000000 */
[----:B------:R-:W-:-:S03]  /*a930*/  @UP0 USHF.R.U32.HI UR24, URZ, UR29, UR26 ;  /* 0x0000001d3f180299 */ /* 0x000fc6000801161a */
[----:B------:R-:W-:Y:S01]  /*a940*/  @UP0 ULDC UR26, c[0x0][0x384] ;  /* 0x0000e100001a0ab9 */ /* 0x000fe20000000800 */
[----:B------:R-:W-:Y:S02]  /*a950*/  UIMAD.WIDE.U32 UR16, UR24, UR20, URZ ;  /* 0x00000014181072a5 */ /* 0x000fe4000f8e003f */
[----:B------:R-:W-:Y:S02]  /*a960*/  UIADD3 UR35, -UR24, URZ, URZ ;  /* 0x0000003f18237290 */ /* 0x000fe4000fffe13f */
[----:B------:R-:W-:Y:S01]  /*a970*/  UMOV UR37, UR24 ;  /* 0x0000001800257c82 */ /* 0x000fe20008000000 */
[----:B------:R-:W-:Y:S02]  /*a980*/  @UP1 USHF.R.U32.HI UR37, URZ, UR21, UR17 ;  /* 0x000000153f251299 */ /* 0x000fe40008011611 */
[----:B------:R-:W-:Y:S02]  /*a990*/  UIMAD.WIDE.U32 UR16, UR54, UR27, URZ ;  /* 0x0000001b361072a5 */ /* 0x000fe4000f8e003f */
[----:B------:R-:W-:-:S02]  /*a9a0*/  UIADD3 UR36, -UR37, URZ, URZ ;  /* 0x0000003f25247290 */ /* 0x000fc4000fffe13f */
[----:B------:R-:W-:Y:S02]  /*a9b0*/  UIMAD UR35, UR22, UR35, UR51 ;  /* 0x00000023162372a4 */ /* 0x000fe4000f8e0233 */
[----:B------:R-:W-:Y:S01]  /*a9c0*/  UIMAD UR36, UR23, UR36, UR24 ;  /* 0x00000024172472a4 */ /* 0x000fe2000f8e0218 */
[----:B------:R-:W-:Y:S01]  /*a9d0*/  @UP0 UMOV UR21, UR17 ;  /* 0x0000001100150c82 */ /* 0x000fe20008000000 */
[----:B------:R-:W-:Y:S02]  /*a9e0*/  UIMAD UR35, UR35, UR6, UR4 ;  /* 0x00000006232372a4 */ /* 0x000fe4000f8e0204 */
[----:B------:R-:W-:Y:S02]  /*a9f0*/  UIMAD UR36, UR36, UR7, UR5 ;  /* 0x00000007242472a4 */ /* 0x000fe4000f8e0205 */
[----:B------:R-:W-:Y:S02]  /*aa00*/  @UP0 USHF.R.U32.HI UR28, URZ, UR25, UR21 ;  /* 0x000000193f1c0299 */ /* 0x000fe40008011615 */
[----:B------:R-:W-:Y:S01]  /*aa10*/  UIMAD.WIDE.U32 UR16, UR47, UR26, URZ ;  /* 0x0000001a2f1072a5 */ /* 0x000fe2000f8e003f */
[----:B------:R-:W-:Y:S01]  /*aa20*/  R2UR UR47, R12 ;  /* 0x000000000c2f72ca */ /* 0x000fe200000e0000 */
[----:B------:R-:W-:Y:S01]  /*aa30*/  @UP0 ULDC UR20, c[0x0][0x388] ;  /* 0x0000e20000140ab9 */ /* 0x000fe20000000800 */
[----:B------:R-:W-:Y:S01]  /*aa40*/  UIMAD.WIDE.U32 UR42, UR28, UR18, URZ ;  /* 0x000000121c2a72a5 */ /* 0x000fe2000f8e003f */
[----:B------:R-:W-:Y:S01]  /*aa50*/  MOV R12, UR7 ;  /* 0x00000007000c7c02 */ /* 0x000fe20008000f00 */
[----:B------:R-:W-:Y:S01]  /*aa60*/  @UP0 USHF.R.U32.HI UR44, URZ, UR20, UR17 ;  /* 0x000000143f2c0299 */ /* 0x000fe20008011611 */
[----:B------:R0:W-:Y:S01]  /*aa70*/  UTMALDG.4D.IM2COL [UR32], [UR14], UR30 ;  /* 0x000000200e0073b4 */ /* 0x0001e2000805801e */
[----:B------:R-:W-:Y:S01]  /*aa80*/  UMOV UR29, UR28 ;  /* 0x0000001c001d7c82 */ /* 0x000fe20008000000 */
[----:B------:R-:W-:-:S02]  /*aa90*/  @UP1 USHF.R.U32.HI UR29, URZ, UR19, UR43 ;  /* 0x000000133f1d1299 */ /* 0x000fc4000801162b */
[----:B------:R-:W-:Y:S01]  /*aaa0*/  UIADD3 UR18, -UR28, URZ, URZ ;  /* 0x0000003f1c127290 */ /* 0x000fe2000fffe13f */
[----:B------:R-:W-:Y:S01]  /*aab0*/  R2UR UR43, R33 ;  /* 0x00000000212b72ca */ /* 0x000fe200000e0000 */
[----:B------:R-:W-:Y:S01]  /*aac0*/  UIADD3 UR19, -UR29, URZ, URZ ;  /* 0x0000003f1d137290 */ /* 0x000fe2000fffe13f */
[----:B------:R-:W-:Y:S01]  /*aad0*/  UMOV UR21, UR44 ;  /* 0x0000002c00157c82 */ /* 0x000fe20008000000 */
[----:B------:R-:W-:Y:S01]  /*aae0*/  UIMAD UR18, UR22, UR18, UR58 ;  /* 0x00000012161272a4 */ /* 0x000fe2000f8e023a */
[----:B------:R-:W-:Y:S01]  /*aaf0*/  R2UR UR58, R46 ;  /* 0x000000002e3a72ca */ /* 0x000fe200000e0000 */
[----:B------:R-:W-:Y:S02]  /*ab00*/  UIMAD UR28, UR23, UR19, UR28 ;  /* 0x00000013171c72a4 */ /* 0x000fe4000f8e021c */
[----:B------:R-:W-:Y:S02]  /*ab10*/  UIADD3 UR17, -UR44, URZ, URZ ;  /* 0x0000003f2c117290 */ /* 0x000fe4000fffe13f */
[----:B------:R-:W-:-:S02]  /*ab20*/  UIADD3 UR24, UR8, 0x4000, URZ ;  /* 0x0000400008187890 */ /* 0x000fc4000fffe03f */
[----:B------:R-:W-:Y:S02]  /*ab30*/  UIMAD UR27, UR18, UR6, UR4 ;  /* 0x00000006121b72a4 */ /* 0x000fe4000f8e0204 */
[----:B------:R-:W-:Y:S02]  /*ab40*/  UIMAD UR28, UR28, UR7, UR5 ;  /* 0x000000071c1c72a4 */ /* 0x000fe4000f8e0205 */
[----:B------:R-:W-:Y:S01]  /*ab50*/  UIADD3 UR16, UR8, 0x4800, URZ ;  /* 0x0000480008107890 */ /* 0x000fe2000fffe03f */
[----:B------:R-:W-:Y:S01]  /*ab60*/  UMOV UR25, UR9 ;  /* 0x0000000900197c82 */ /* 0x000fe20008000000 */
[----:B0-----:R-:W-:Y:S01]  /*ab70*/  R2UR UR34, R41 ;  /* 0x00000000292272ca */ /* 0x001fe200000e0000 */
[----:B------:R-:W-:Y:S01]  /*ab80*/  UIMAD.WIDE.U32 UR32, UR44, UR40, URZ ;  /* 0x000000282c2072a5 */ /* 0x000fe2000f8e003f */
[----:B------:R-:W-:Y:S01]  /*ab90*/  R2UR UR36, R42 ;  /* 0x000000002a2472ca */ /* 0x000fe200000e0000 */
[----:B------:R-:W-:Y:S01]  /*aba0*/  UMOV UR26, UR10 ;  /* 0x0000000a001a7c82 */ /* 0x000fe20008000000 */
[----:B------:R-:W-:Y:S01]  /*abb0*/  UMOV UR18, UR10 ;  /* 0x0000000a00127c82 */ /* 0x000fe20008000000 */
[----:B------:R-:W-:Y:S01]  /*abc0*/  @UP1 USHF.R.U32.HI UR21, URZ, UR41, UR33 ;  /* 0x000000293f151299 */ /* 0x000fe20008011621 */
[----:B------:R0:W-:Y:S01]  /*abd0*/  UTMALDG.4D.IM2COL [UR24], [UR14], UR30 ;  /* 0x000000180e0073b4 */ /* 0x0001e2000805801e */
[----:B------:R-:W-:Y:S01]  /*abe0*/  R2UR UR35, R43 ;  /* 0x000000002b2372ca */ /* 0x000fe200000e0000 */
[----:B------:R-:W-:Y:S01]  /*abf0*/  @UP0 ULDC UR32, c[0x0][0x384] ;  /* 0x0000e10000200ab9 */ /* 0x000fe20000000800 */
[----:B------:R-:W-:Y:S01]  /*ac00*/  UIADD3 UR20, -UR21, URZ, URZ ;  /* 0x0000003f15147290 */ /* 0x000fe2000fffe13f */
[----:B------:R-:W-:Y:S01]  /*ac10*/  @UP0 ULDC UR33, c[0x0][0x384] ;  /* 0x0000e10000210ab9 */ /* 0x000fe20000000800 */
[----:B------:R-:W-:-:S02]  /*ac20*/  UMOV UR40, UR58 ;  /* 0x0000003a00287c82 */ /* 0x000fc40008000000 */
[----:B------:R-:W-:Y:S02]  /*ac30*/  UIMAD UR17, UR22, UR17, UR34 ;  /* 0x00000011161172a4 */ /* 0x000fe4000f8e0222 */
[----:B------:R-:W-:Y:S02]  /*ac40*/  UIMAD UR20, UR23, UR20, UR44 ;  /* 0x00000014171472a4 */ /* 0x000fe4000f8e022c */
[----:B------:R-:W-:Y:S02]  /*ac50*/  UIMAD UR19, UR17, UR6, UR4 ;  /* 0x00000006111372a4 */ /* 0x000fe4000f8e0204 */
[----:B------:R-:W-:Y:S01]  /*ac60*/  UIMAD UR20, UR20, UR7, UR5 ;  /* 0x00000007141472a4 */ /* 0x000fe2000f8e0205 */
[----:B------:R-:W-:Y:S01]  /*ac70*/  UMOV UR17, UR9 ;  /* 0x0000000900117c82 */ /* 0x000fe20008000000 */
[----:B------:R-:W-:Y:S01]  /*ac80*/  @UP0 ULDC UR34, c[0x0][0x384] ;  /* 0x0000e10000220ab9 */ /* 0x000fe20000000800 */
[----:B------:R-:W-:Y:S01]  /*ac90*/  UIADD3 UR42, UR10, 0x20, URZ ;  /* 0x000000200a2a7890 */ /* 0x000fe2000fffe03f */
[----:B------:R-:W-:-:S05]  /*aca0*/  UMOV UR41, UR9 ;  /* 0x0000000900297c82 */ /* 0x000fca0008000000 */
[----:B------:R1:W-:Y:S01]  /*acb0*/  UTMALDG.4D.IM2COL [UR16], [UR14], UR30 ;  /* 0x000000100e0073b4 */ /* 0x0003e2000805801e */
[----:B0-----:R-:W-:Y:S01]  /*acc0*/  UIMAD.WIDE.U32 UR24, UR38, UR32, URZ ;  /* 0x00000020261872a5 */ /* 0x001fe2000f8e003f */
[----:B------:R-:W-:Y:S01]  /*acd0*/  @UP0 ULDC UR26, c[0x0][0x388] ;  /* 0x0000e200001a0ab9 */ /* 0x000fe20000000800 */
[----:B------:R-:W-:Y:S02]  /*ace0*/  @UP0 ULDC UR28, c[0x0][0x384] ;  /* 0x0000e100001c0ab9 */ /* 0x000fe40000000800 */
[----:B------:R-:W-:Y:S01]  /*acf0*/  @UP0 USHF.R.U32.HI UR39, URZ, UR26, UR25 ;  /* 0x0000001a3f270299 */ /* 0x000fe20008011619 */
[----:B------:R-:W-:Y:S01]  /*ad00*/  @UP0 ULDC UR27, c[0x0][0x388] ;  /* 0x0000e200001b0ab9 */ /* 0x000fe20000000800 */
[----:B------:R-:W-:Y:S01]  /*ad10*/  UIADD3 UR24, UR8, 0x5000, URZ ;  /* 0x0000500008187890 */ /* 0x000fe2000fffe03f */
[----:B------:R-:W-:Y:S01]  /*ad20*/  @UP0 ULDC UR32, c[0x0][0x388] ;  /* 0x0000e20000200ab9 */ /* 0x000fe20000000800 */
[----:B------:R-:W-:Y:S01]  /*ad30*/  UMOV UR25, UR9 ;  /* 0x0000000900197c82 */ /* 0x000fe20008000000 */
[----:B------:R-:W-:Y:S01]  /*ad40*/  UMOV UR26, UR10 ;  /* 0x0000000a001a7c82 */ /* 0x000fe20008000000 */
[----:B-1----:R-:W-:Y:S01]  /*ad50*/  @UP1 ULDC.64 UR20, c[0x0][0x390] ;  /* 0x0000e40000141ab9 */ /* 0x002fe20000000a00 */
[----:B------:R-:W-:-:S02]  /*ad60*/  UIMAD.WIDE.U32 UR16, UR56, UR28, URZ ;  /* 0x0000001c381072a5 */ /* 0x000fc4000f8e003f */
[----:B------:R-:W-:Y:S02]  /*ad70*/  UIMAD.WIDE.U32 UR28, UR39, UR20, URZ ;  /* 0x00000014271c72a5 */ /* 0x000fe4000f8e003f */
[----:B------:R-:W-:Y:S01]  /*ad80*/  @UP0 USHF.R.U32.HI UR31, URZ, UR27, UR17 ;  /* 0x0000001b3f1f0299 */ /* 0x000fe20008011611 */
[----:B------:R-:W-:Y:S01]  /*ad90*/  @UP1 ULDC.64 UR18, c[0x0][0x390] ;  /* 0x0000e40000121ab9 */ /* 0x000fe20000000a00 */
[----:B------:R-:W-:Y:S02]  /*ada0*/  UIADD3 UR20, -UR39, URZ, URZ ;  /* 0x0000003f27147290 */ /* 0x000fe4000fffe13f */
[----:B------:R-:W-:Y:S02]  /*adb0*/  UIMAD.WIDE.U32 UR16, UR31, UR18, URZ ;  /* 0x000000121f1072a5 */ /* 0x000fe4000f8e003f */
[----:B------:R-:W-:Y:S01]  /*adc0*/  UIMAD UR20, UR22, UR20, UR36 ;  /* 0x00000014161472a4 */ /* 0x000fe2000f8e0224 */
[----:B------:R-:W-:Y:S01]  /*add0*/  @UP1 UMOV UR18, UR29 ;  /* 0x0000001d00121c82 */ /* 0x000fe20008000000 */
[----:B------:R-:W-:Y:S01]  /*ade0*/  UMOV UR29, UR39 ;  /* 0x00000027001d7c82 */ /* 0x000fe20008000000 */
[----:B------:R-:W-:-:S02]  /*adf0*/  @UP1 USHF.R.U32.HI UR29, URZ, UR21, UR18 ;  /* 0x000000153f1d1299 */ /* 0x000fc40008011612 */
[----:B------:R-:W-:Y:S01]  /*ae00*/  UIMAD UR27, UR20, UR6, UR4 ;  /* 0x00000006141b72a4 */ /* 0x000fe2000f8e0204 */
[----:B------:R-:W-:Y:S01]  /*ae10*/  UMOV UR21, UR31 ;  /* 0x0000001f00157c82 */ /* 0x000fe20008000000 */
[----:B------:R-:W-:Y:S02]  /*ae20*/  @UP1 USHF.R.U32.HI UR21, URZ, UR19, UR17 ;  /* 0x000000133f151299 */ /* 0x000fe40008011611 */
[----:B------:R-:W-:Y:S02]  /*ae30*/  UIADD3 UR28, -UR29, URZ, URZ ;  /* 0x0000003f1d1c7290 */ /* 0x000fe4000fffe13f */
[----:B------:R-:W-:Y:S02]  /*ae40*/  UIADD3 UR19, -UR31, URZ, URZ ;  /* 0x0000003f1f137290 */ /* 0x000fe4000fffe13f */
[----:B------:R-:W-:Y:S02]  /*ae50*/  UIADD3 UR20, -UR21, URZ, URZ ;  /* 0x0000003f15147290 */ /* 0x000fe4000fffe13f */
[----:B------:R-:W-:Y:S01]  /*ae60*/  UIMAD UR28, UR23, UR28, UR39 ;  /* 0x0000001c171c72a4 */ /* 0x000fe2000f8e0227 */
[----:B------:R-:W-:Y:S01]  /*ae70*/  R2UR UR39, R44 ;  /* 0x000000002c2772ca */ /* 0x000fe200000e0000 */
[----:B------:R-:W-:-:S02]  /*ae80*/  UIMAD UR19, UR22, UR19, UR35 ;  /* 0x00000013161372a4 */ /* 0x000fc4000f8e0223 */
[----:B------:R-:W-:Y:S02]  /*ae90*/  UIMAD UR20, UR23, UR20, UR31 ;  /* 0x00000014171472a4 */ /* 0x000fe4000f8e021f */
[----:B------:R-:W-:Y:S02]  /*aea0*/  UIMAD UR28, UR28, UR7, UR5 ;  /* 0x000000071c1c72a4 */ /* 0x000fe4000f8e0205 */
[----:B------:R-:W-:Y:S02]  /*aeb0*/  UIADD3 UR16, UR8, 0x5800, URZ ;  /* 0x0000580008107890 */ /* 0x000fe4000fffe03f */
[----:B------:R-:W-:Y:S02]  /*aec0*/  UIMAD UR19, UR19, UR6, UR4 ;  /* 0x00000006131372a4 */ /* 0x000fe4000f8e0204 */
[----:B------:R-:W-:Y:S02]  /*aed0*/  UIMAD UR20, UR20, UR7, UR5 ;  /* 0x00000007141472a4 */ /* 0x000fe4000f8e0205 */
[----:B------:R-:W-:Y:S01]  /*aee0*/  UIMAD.WIDE.U32 UR34, UR55, UR34, URZ ;  /* 0x00000022372272a5 */ /* 0x000fe2000f8e003f */
[----:B------:R0:W-:Y:S01]  /*aef0*/  UTMALDG.4D.IM2COL [UR24], [UR14], UR30 ;  /* 0x000000180e0073b4 */ /* 0x0001e2000805801e */
[----:B------:R-:W-:Y:S01]  /*af00*/  UMOV UR17, UR9 ;  /* 0x0000000900117c82 */ /* 0x000fe20008000000 */
[----:B------:R-:W-:Y:S01]  /*af10*/  UMOV UR18, UR10 ;  /* 0x0000000a00127c82 */ /* 0x000fe20008000000 */
[----:B------:R-:W-:Y:S01]  /*af20*/  @UP0 USHF.R.U32.HI UR13, URZ, UR32, UR35 ;  /* 0x000000203f0d0299 */ /* 0x000fe20008011623 */
[----:B------:R-:W-:Y:S01]  /*af30*/  @UP0 ULDC UR31, c[0x0][0x384] ;  /* 0x0000e100001f0ab9 */ /* 0x000fe20000000800 */
[----:B------:R-:W-:Y:S01]  /*af40*/  UIADD3 UR32, UR8, 0x6000, URZ ;  /* 0x0000600008207890 */ /* 0x000fe2000fffe03f */
[----:B------:R1:W-:Y:S01]  /*af50*/  UTMALDG.4D.IM2COL [UR16], [UR14], UR30 ;  /* 0x000000100e0073b4 */ /* 0x0003e2000805801e */
[----:B------:R-:W-:-:S03]  /*af60*/  UIADD3 UR35, -UR13, URZ, URZ ;  /* 0x0000003f0d237290 */ /* 0x000fc6000fffe13f */
[----:B------:R-:W-:Y:S01]  /*af70*/  UMOV UR37, UR13 ;  /* 0x0000000d00257c82 */ /* 0x000fe20008000000 */
[----:B------:R-:W-:Y:S01]  /*af80*/  UMOV UR34, UR10 ;  /* 0x0000000a00227c82 */ /* 0x000fe20008000000 */
[----:B------:R-:W-:-:S03]  /*af90*/  UIMAD UR35, UR22, UR35, UR39 ;  /* 0x00000023162372a4 */ /* 0x000fc6000f8e0227 */
[----:B------:R-:W-:Y:S01]  /*afa0*/  UMOV UR39, UR42 ;  /* 0x0000002a00277c82 */ /* 0x000fe20008000000 */
[----:B------:R-:W-:Y:S01]  /*afb0*/  UIMAD UR35, UR35, UR6, UR4 ;  /* 0x00000006232372a4 */ /* 0x000fe2000f8e0204 */
[----:B0-----:R-:W-:Y:S01]  /*afc0*/  @UP1 ULDC.64 UR24, c[0x0][0x390] ;  /* 0x0000e40000181ab9 */ /* 0x001fe20000000a00 */
[----:B------:R-:W-:Y:S01]  /*afd0*/  UIMAD.WIDE.U32 UR26, UR57, UR33, URZ ;  /* 0x00000021391a72a5 */ /* 0x000fe2000f8e003f */
[----:B------:R-:W-:Y:S01]  /*afe0*/  @UP0 ULDC UR29, c[0x0][0x388] ;  /* 0x0000e200001d0ab9 */ /* 0x000fe20000000800 */
[----:B------:R-:W-:Y:S02]  /*aff0*/  @UP0 ULDC UR28, c[0x0][0x388] ;  /* 0x0000e200001c0ab9 */ /* 0x000fe40000000800 */
[----:B------:R-:W-:Y:S01]  /*b000*/  @UP0 USHF.R.U32.HI UR12, URZ, UR29, UR27 ;  /* 0x0000001d3f0c0299 */ /* 0x000fe2000801161b */
[----:B------:R-:W-:Y:S01]  /*b010*/  UMOV UR33, UR9 ;  /* 0x0000000900217c82 */ /* 0x000fe20008000000 */
[----:B-1----:R-:W-:Y:S01]  /*b020*/  UIMAD.WIDE.U32 UR20, UR13, UR24, URZ ;  /* 0x000000180d1472a5 */ /* 0x002fe2000f8e003f */
[----:B------:R-:W-:Y:S01]  /*b030*/  @UP1 ULDC.64 UR18, c[0x0][0x390] ;  /* 0x0000e40000121ab9 */ /* 0x000fe20000000a00 */
[----:B------:R-:W-:-:S03]  /*b040*/  @UP1 ULDC.64 UR16, c[0x0][0x390] ;  /* 0x0000e40000101ab9 */ /* 0x000fc60000000a00 */
[----:B------:R-:W-:Y:S02]  /*b050*/  UMOV UR29, UR12 ;  /* 0x0000000c001d7c82 */ /* 0x000fe40008000000 */
[----:B------:R-:W-:Y:S01]  /*b060*/  @UP1 UMOV UR24, UR21 ;  /* 0x0000001500181c82 */ /* 0x000fe20008000000 */
[----:B------:R-:W-:Y:S02]  /*b070*/  UIMAD.WIDE.U32 UR20, UR58, UR31, URZ ;  /* 0x0000001f3a1472a5 */ /* 0x000fe4000f8e003f */
[----:B------:R-:W-:Y:S01]  /*b080*/  @UP1 USHF.R.U32.HI UR37, URZ, UR25, UR24 ;  /* 0x000000193f251299 */ /* 0x000fe20008011618 */
[----:B------:R-:W-:Y:S01]  /*b090*/  R2UR UR25, R45 ;  /* 0x000000002d1972ca */ /* 0x000fe200000e0000 */
[----:B------:R-:W-:Y:S02]  /*b0a0*/  @UP0 USHF.R.U32.HI UR40, URZ, UR28, UR21 ;  /* 0x0000001c3f280299 */ /* 0x000fe40008011615 */
[----:B------:R-:W-:Y:S01]  /*b0b0*/  UIMAD.WIDE.U32 UR20, UR12, UR18, URZ ;  /* 0x000000120c1472a5 */ /* 0x000fe2000f8e003f */
[----:B------:R-:W-:Y:S01]  /*b0c0*/  R2UR UR18, R46 ;  /* 0x000000002e1272ca */ /* 0x000fe200000e0000 */
[----:B------:R-:W-:-:S02]  /*b0d0*/  UIADD3 UR36, -UR37, URZ, URZ ;  /* 0x0000003f25247290 */ /* 0x000fc4000fffe13f */
[----:B------:R-:W-:Y:S02]  /*b0e0*/  UIMAD.WIDE.U32 UR26, UR40, UR16, URZ ;  /* 0x00000010281a72a5 */ /* 0x000fe4000f8e003f */
[----:B------:R-:W-:Y:S01]  /*b0f0*/  UIMAD UR36, UR23, UR36, UR13 ;  /* 0x00000024172472a4 */ /* 0x000fe2000f8e020d */
[----:B------:R-:W-:Y:S01]  /*b100*/  @UP1 UMOV UR20, UR21 ;  /* 0x0000001500141c82 */ /* 0x000fe20008000000 */
[----:B------:R-:W-:Y:S02]  /*b110*/  UIADD3 UR13, -UR12, URZ, URZ ;  /* 0x0000003f0c0d7290 */ /* 0x000fe4000fffe13f */
[----:B------:R-:W-:Y:S01]  /*b120*/  @UP1 USHF.R.U32.HI UR29, URZ, UR19, UR20 ;  /* 0x000000133f1d1299 */ /* 0x000fe20008011614 */
[----:B------:R-:W-:Y:S01]  /*b130*/  UMOV UR21, UR40 ;  /* 0x0000002800157c82 */ /* 0x000fe20008000000 */
[----:B------:R-:W-:Y:S02]  /*b140*/  @UP1 USHF.R.U32.HI UR21, URZ, UR17, UR27 ;  /* 0x000000113f151299 */ /* 0x000fe4000801161b */
[----:B------:R-:W-:-:S02]  /*b150*/  UIADD3 UR28, -UR29, URZ, URZ ;  /* 0x0000003f1d1c7290 */ /* 0x000fc4000fffe13f */
[----:B------:R-:W-:Y:S02]  /*b160*/  UIMAD UR13, UR22, UR13, UR25 ;  /* 0x0000000d160d72a4 */ /* 0x000fe4000f8e0219 */
[----:B------:R-:W-:Y:S02]  /*b170*/  UIMAD UR28, UR23, UR28, UR12 ;  /* 0x0000001c171c72a4 */ /* 0x000fe4000f8e020c */
[----:B------:R-:W-:Y:S02]  /*b180*/  UIADD3 UR17, -UR40, URZ, URZ ;  /* 0x0000003f28117290 */ /* 0x000fe4000fffe13f */
[----:B------:R-:W-:Y:S02]  /*b190*/  UIADD3 UR20, -UR21, URZ, URZ ;  /* 0x0000003f15147290 */ /* 0x000fe4000fffe13f */
[----:B------:R-:W-:Y:S02]  /*b1a0*/  UIMAD UR36, UR36, UR7, UR5 ;  /* 0x00000007242472a4 */ /* 0x000fe4000f8e0205 */
[----:B------:R-:W-:-:S02]  /*b1b0*/  UIADD3 UR24, UR8, 0x6800, URZ ;  /* 0x0000680008187890 */ /* 0x000fc4000fffe03f */
[----:B------:R-:W-:Y:S02]  /*b1c0*/  UIMAD UR27, UR13, UR6, UR4 ;  /* 0x000000060d1b72a4 */ /* 0x000fe4000f8e0204 */
[----:B------:R-:W-:Y:S02]  /*b1d0*/  UIMAD UR28, UR28, UR7, UR5 ;  /* 0x000000071c1c72a4 */ /* 0x000fe4000f8e0205 */
[----:B------:R-:W-:Y:S01]  /*b1e0*/  UIMAD UR17, UR22, UR17, UR18 ;  /* 0x00000011161172a4 */ /* 0x000fe2000f8e0212 */
[----:B------:R0:W-:Y:S01]  /*b1f0*/  UTMALDG.4D.IM2COL [UR32], [UR14], UR30 ;  /* 0x000000200e0073b4 */ /* 0x0001e2000805801e */
[----:B------:R-:W-:Y:S01]  /*b200*/  UIMAD UR20, UR23, UR20, UR40 ;  /* 0x00000014171472a4 */ /* 0x000fe2000f8e0228 */
[----:B------:R-:W-:Y:S01]  /*b210*/  @UP0 ULDC UR12, c[0x0][0x384] ;  /* 0x0000e100000c0ab9 */ /* 0x000fe20000000800 */
[----:B------:R-:W-:Y:S02]  /*b220*/  UIADD3 UR16, UR8, 0x7000, URZ ;  /* 0x0000700008107890 */ /* 0x000fe4000fffe03f */
[----:B------:R-:W-:-:S02]  /*b230*/  UIMAD UR19, UR17, UR6, UR4 ;  /* 0x00000006111372a4 */ /* 0x000fc4000f8e0204 */
[----:B------:R-:W-:Y:S02]  /*b240*/  UIMAD UR20, UR20, UR7, UR5 ;  /* 0x00000007141472a4 */ /* 0x000fe4000f8e0205 */
[----:B------:R-:W-:Y:S01]  /*b250*/  UIMAD.WIDE.U32 UR12, UR46, UR12, URZ ;  /* 0x0000000c2e0c72a5 */ /* 0x000fe2000f8e003f */
[----:B------:R-:W-:Y:S01]  /*b260*/  UMOV UR25, UR9 ;  /* 0x0000000900197c82 */ /* 0x000fe20008000000 */
[----:B------:R-:W-:Y:S01]  /*b270*/  UMOV UR26, UR10 ;  /* 0x0000000a001a7c82 */ /* 0x000fe20008000000 */
[----:B------:R-:W-:Y:S01]  /*b280*/  @UP0 ULDC UR31, c[0x0][0x388] ;  /* 0x0000e200001f0ab9 */ /* 0x000fe20000000800 */
[----:B------:R1:W-:Y:S01]  /*b290*/  UTMALDG.4D.IM2COL [UR24], [UR14], UR30 ;  /* 0x000000180e0073b4 */ /* 0x0003e2000805801e */
[----:B------:R-:W-:Y:S01]  /*b2a0*/  UMOV UR17, UR9 ;  /* 0x0000000900117c82 */ /* 0x000fe20008000000 */
[----:B------:R-:W-:Y:S01]  /*b2b0*/  UMOV UR18, UR10 ;  /* 0x0000000a00127c82 */ /* 0x000fe20008000000 */
[----:B------:R-:W-:Y:S01]  /*b2c0*/  UIADD3 UR40, UR8, 0x400, URZ ;  /* 0x0000040008287890 */ /* 0x000fe2000fffe03f */
[----:B------:R2:W-:Y:S01]  /*b2d0*/  UTMALDG.4D.IM2COL [UR16], [UR14], UR30 ;  /* 0x000000100e0073b4 */ /* 0x0005e2000805801e */
[----:B0-----:R-:W-:Y:S01]  /*b2e0*/  @UP0 ULDC UR32, c[0x0][0x384] ;  /* 0x0000e10000200ab9 */ /* 0x001fe20000000800 */
[----:B------:R-:W-:Y:S01]  /*b2f0*/  UMOV UR34, UR50 ;  /* 0x0000003200227c82 */ /* 0x000fe20008000000 */
[----:B------:R-:W-:Y:S01]  /*b300*/  UIMAD.WIDE.U32 UR32, UR50, UR32, URZ ;  /* 0x00000020322072a5 */ /* 0x000fe2000f8e003f */
[----:B------:R-:W-:Y:S01]  /*b310*/  R2UR UR50, R33 ;  /* 0x00000000213272ca */ /* 0x000fe200000e0000 */
[----:B------:R-:W-:Y:S01]  /*b320*/  @UP0 ULDC UR36, c[0x0][0x384] ;  /* 0x0000e10000240ab9 */ /* 0x000fe20000000800 */
[----:B------:R-:W-:Y:S01]  /*b330*/  @UP0 ULDC UR35, c[0x0][0x384] ;  /* 0x0000e10000230ab9 */ /* 0x000fe20000000800 */
[----:B-1----:R-:W-:Y:S01]  /*b340*/  UMOV UR28, UR46 ;  /* 0x0000002e001c7c82 */ /* 0x002fe20008000000 */
[----:B------:R-:W-:Y:S01]  /*b350*/  @UP0 USHF.R.U32.HI UR28, URZ, UR31, UR13 ;  /* 0x0000001f3f1c0299 */ /* 0x000fe2000801160d */
[----:B------:R-:W-:Y:S01]  /*b360*/  R2UR UR46, R13 ;  /* 0x000000000d2e72ca */ /* 0x000fe200000e0000 */
[----:B------:R-:W-:Y:S01]  /*b370*/  UMOV UR26, UR53 ;  /* 0x00000035001a7c82 */ /* 0x000fe20008000000 */
[----:B------:R-:W-:Y:S01]  /*b380*/  @UP1 ULDC.64 UR12, c[0x0][0x390] ;  /* 0x0000e400000c1ab9 */ /* 0x000fe20000000a00 */
[----:B------:R-:W-:Y:S01]  /*b390*/  @UP1 ULDC.64 UR24, c[0x0][0x390] ;  /* 0x0000e40000181ab9 */ /* 0x000fe20000000a00 */
[----:B------:R-:W-:Y:S01]  /*b3a0*/  UMOV UR27, UR43 ;  /* 0x0000002b001b7c82 */ /* 0x000fe20008000000 */
[----:B------:R-:W-:Y:S01]  /*b3b0*/  MOV R13, UR5 ;  /* 0x00000005000d7c02 */ /* 0x000fe20008000f00 */
[----:B--2---:R-:W-:-:S02]  /*b3c0*/  UIMAD.WIDE.U32 UR16, UR28, UR12, URZ ;  /* 0x0000000c1c1072a5 */ /* 0x004fc4000f8e003f */
[----:B------:R-:W-:Y:S01]  /*b3d0*/  UMOV UR21, UR28 ;  /* 0x0000001c00157c82 */ /* 0x000fe20008000000 */
[----:B------:R-:W-:Y:S01]  /*b3e0*/  @UP0 ULDC UR18, c[0x0][0x384] ;  /* 0x0000e10000120ab9 */ /* 0x000fe20000000800 */
[----:B------:R-:W-:Y:S02]  /*b3f0*/  @UP1 USHF.R.U32.HI UR21, URZ, UR13, UR17 ;  /* 0x0000000d3f151299 */ /* 0x000fe40008011611 */
[----:B------:R-:W-:Y:S02]  /*b400*/  UIADD3 UR13, -UR28, URZ, URZ ;  /* 0x0000003f1c0d7290 */ /* 0x000fe4000fffe13f */
[----:B------:R-:W-:Y:S02]  /*b410*/  UIADD3 UR17, -UR21, URZ, URZ ;  /* 0x0000003f15117290 */ /* 0x000fe4000fffe13f */
[----:B------:R-:W-:Y:S01]  /*b420*/  UIMAD.WIDE.U32 UR18, UR53, UR18, URZ ;  /* 0x00000012351272a5 */ /* 0x000fe2000f8e003f */
[----:B------:R-:W-:Y:S01]  /*b430*/  R2UR UR53, R36 ;  /* 0x00000000243572ca */ /* 0x000fe200000e0000 */
[----:B------:R-:W-:-:S02]  /*b440*/  UIMAD UR13, UR22, UR13, UR60 ;  /* 0x0000000d160d72a4 */ /* 0x000fc4000f8e023c */
[----:B------:R-:W-:Y:S01]  /*b450*/  UIMAD UR17, UR23, UR17, UR28 ;  /* 0x00000011171172a4 */ /* 0x000fe2000f8e021c */
[----:B------:R-:W-:Y:S01]  /*b460*/  @UP0 ULDC UR20, c[0x0][0x388] ;  /* 0x0000e20000140ab9 */ /* 0x000fe20000000800 */
[----:B------:R-:W-:Y:S02]  /*b470*/  UIADD3 UR16, UR8, 0x7800, URZ ;  /* 0x0000780008107890 */ /* 0x000fe4000fffe03f */
[----:B------:R-:W-:Y:S02]  /*b480*/  @UP0 USHF.R.U32.HI UR26, URZ, UR20, UR19 ;  /* 0x000000143f1a0299 */ /* 0x000fe40008011613 */
[----:B------:R-:W-:Y:S02]  /*b490*/  UIMAD UR19, UR13, UR6, UR4 ;  /* 0x000000060d1372a4 */ /* 0x000fe4000f8e0204 */
[----:B------:R-:W-:Y:S02]  /*b4a0*/  UIMAD UR20, UR17, UR7, UR5 ;  /* 0x00000007111472a4 */ /* 0x000fe4000f8e0205 */
[----:B------:R-:W-:Y:S01]  /*b4b0*/  UIMAD.WIDE.U32 UR28, UR26, UR24, URZ ;  /* 0x000000181a1c72a5 */ /* 0x000fe2000f8e003f */
[----:B------:R-:W-:Y:S01]  /*b4c0*/  UMOV UR17, UR9 ;  /* 0x0000000900117c82 */ /* 0x000fe20008000000 */
[----:B------:R-:W-:Y:S01]  /*b4d0*/  UMOV UR18, UR10 ;  /* 0x0000000a00127c82 */ /* 0x000fe20008000000 */
[----:B------:R-:W-:Y:S01]  /*b4e0*/  @UP0 ULDC UR24, c[0x0][0x384] ;  /* 0x0000e10000180ab9 */ /* 0x000fe20000000800 */
[----:B------:R-:W-:-:S03]  /*b4f0*/  UIADD3 UR28, -UR26, URZ, URZ ;  /* 0x0000003f1a1c7290 */ /* 0x000fc6000fffe13f */
[----:B------:R0:W-:Y:S01]  /*b500*/  UTMALDG.4D.IM2COL [UR16], [UR14], UR30 ;  /* 0x000000100e0073b4 */ /* 0x0001e2000805801e */
[----:B------:R-:W-:Y:S01]  /*b510*/  UMOV UR45, UR26 ;  /* 0x0000001a002d7c82 */ /* 0x000fe20008000000 */
[----:B------:R-:W-:Y:S01]  /*b520*/  UIMAD UR28, UR22, UR28, UR49 ;  /* 0x0000001c161c72a4 */ /* 0x000fe2000f8e0231 */
[----:B------:R-:W-:Y:S01]  /*b530*/  R2UR UR49, R37 ;  /* 0x00000000253172ca */ /* 0x000fe200000e0000 */
[----:B------:R-:W-:Y:S01]  /*b540*/  @UP1 USHF.R.U32.HI UR45, URZ, UR25, UR29 ;  /* 0x000000193f2d1299 */ /* 0x000fe2000801161d */
[----:B------:R-:W-:Y:S01]  /*b550*/  UMOV UR12, UR48 ;  /* 0x00000030000c7c82 */ /* 0x000fe20008000000 */
[----:B------:R-:W-:Y:S02]  /*b560*/  UMOV UR13, UR53 ;  /* 0x00000035000d7c82 */ /* 0x000fe40008000000 */
[----:B------:R-:W-:-:S04]  /*b570*/  UIADD3 UR25, -UR45, URZ, URZ ;  /* 0x0000003f2d197290 */ /* 0x000fc8000fffe13f */
[----:B------:R-:W-:-:S03]  /*b580*/  UIMAD UR25, UR23, UR25, UR26 ;  /* 0x00000019171972a4 */ /* 0x000fc6000f8e021a */
[----:B------:R-:W-:Y:S01]  /*b590*/  UMOV UR26, UR39 ;  /* 0x00000027001a7c82 */ /* 0x000fe20008000000 */
[----:B------:R-:W-:Y:S01]  /*b5a0*/  UIMAD UR44, UR25, UR7, UR5 ;  /* 0x00000007192c72a4 */ /* 0x000fe2000f8e0205 */
[----:B------:R-:W-:Y:S02]  /*b5b0*/  UMOV UR31, UR49 ;  /* 0x00000031001f7c82 */ /* 0x000fe40008000000 */
[----:B------:R-:W-:Y:S01]  /*b5c0*/  UMOV UR25, UR9 ;  /* 0x0000000900197c82 */ /* 0x000fe20008000000 */
[----:B0-----:R-:W-:Y:S01]  /*b5d0*/  UIMAD.WIDE.U32 UR16, UR43, UR24, URZ ;  /* 0x000000182b1072a5 */ /* 0x001fe2000f8e003f */
[----:B------:R-:W-:Y:S01]  /*b5e0*/  @UP0 ULDC UR18, c[0x0][0x388] ;  /* 0x0000e20000120ab9 */ /* 0x000fe20000000800 */
[----:B------:R-:W-:Y:S02]  /*b5f0*/  UIMAD UR43, UR28, UR6, UR4 ;  /* 0x000000061c2b72a4 */ /* 0x000fe4000f8e0204 */
[----:B------:R-:W-:Y:S01]  /*b600*/  @UP0 USHF.R.U32.HI UR27, URZ, UR18, UR17 ;  /* 0x000000123f1b0299 */ /* 0x000fe20008011611 */
[----:B------:R-:W-:-:S02]  /*b610*/  @UP0 ULDC UR28, c[0x0][0x388] ;  /* 0x0000e200001c0ab9 */ /* 0x000fc40000000800 */
[----:B------:R-:W-:Y:S01]  /*b620*/  @UP1 ULDC.64 UR16, c[0x0][0x390] ;  /* 0x0000e40000101ab9 */ /* 0x000fe20000000a00 */
[----:B------:R-:W-:Y:S02]  /*b630*/  @UP0 USHF.R.U32.HI UR34, URZ, UR28, UR33 ;  /* 0x0000001c3f220299 */ /* 0x000fe40008011621 */
[----:B------:R-:W-:Y:S01]  /*b640*/  UIMAD.WIDE.U32 UR20, UR27, UR16, URZ ;  /* 0x000000101b1472a5 */ /* 0x000fe2000f8e003f */
[----:B------:R0:W-:Y:S01]  /*b650*/  UTMALDG.4D.IM2COL [UR40], [UR14], UR30 ;  /* 0x000000280e0073b4 */ /* 0x0001e2000805801e */
[----:B------:R-:W-:Y:S01]  /*b660*/  UMOV UR29, UR27 ;  /* 0x0000001b001d7c82 */ /* 0x000fe20008000000 */
[----:B------:R-:W-:Y:S01]  /*b670*/  @UP1 ULDC.64 UR18, c[0x0][0x390] ;  /* 0x0000e40000121ab9 */ /* 0x000fe20000000a00 */
[----:B------:R-:W-:Y:S02]  /*b680*/  @UP1 USHF.R.U32.HI UR29, URZ, UR17, UR21 ;  /* 0x000000113f1d1299 */ /* 0x000fe40008011615 */
[----:B------:R-:W-:Y:S02]  /*b690*/  UIMAD.WIDE.U32 UR32, UR34, UR18, URZ ;  /* 0x00000012222072a5 */ /* 0x000fe4000f8e003f */
[----:B------:R-:W-:Y:S01]  /*b6a0*/  UIADD3 UR20, -UR29, URZ, URZ ;  /* 0x0000003f1d147290 */ /* 0x000fe2000fffe13f */
[----:B------:R-:W-:Y:S01]  /*b6b0*/  UMOV UR21, UR34 ;  /* 0x0000002200157c82 */ /* 0x000fe20008000000 */
[----:B------:R-:W-:-:S02]  /*b6c0*/  @UP1 USHF.R.U32.HI UR21, URZ, UR19, UR33 ;  /* 0x000000133f151299 */ /* 0x000fc40008011621 */
[----:B------:R-:W-:Y:S02]  /*b6d0*/  UIMAD UR20, UR23, UR20, UR27 ;  /* 0x00000014171472a4 */ /* 0x000fe4000f8e021b */
[----:B------:R-:W-:Y:S02]  /*b6e0*/  UIADD3 UR17, -UR27, URZ, URZ ;  /* 0x0000003f1b117290 */ /* 0x000fe4000fffe13f */
[----:B------:R-:W-:Y:S02]  /*b6f0*/  UIMAD UR28, UR20, UR7, UR5 ;  /* 0x00000007141c72a4 */ /* 0x000fe4000f8e0205 */
[----:B------:R-:W-:Y:S02]  /*b700*/  UIADD3 UR18, -UR34, URZ, URZ ;  /* 0x0000003f22127290 */ /* 0x000fe4000fffe13f */
[----:B------:R-:W-:Y:S02]  /*b710*/  UIADD3 UR20, -UR21, URZ, URZ ;  /* 0x0000003f15147290 */ /* 0x000fe4000fffe13f */
[----:B------:R-:W-:Y:S01]  /*b720*/  UIMAD UR17, UR22, UR17, UR50 ;  /* 0x00000011161172a4 */ /* 0x000fe2000f8e0232 */
[----:B------:R-:W-:Y:S01]  /*b730*/  R2UR UR50, R38 ;  /* 0x00000000263272ca */ /* 0x000fe200000e0000 */
[----:B------:R-:W-:Y:S01]  /*b740*/  UIMAD UR18, UR22, UR18, UR59 ;  /* 0x00000012161272a4 */ /* 0x000fe2000f8e023b */
[----:B0-----:R-:W-:Y:S01]  /*b750*/  R2UR UR42, R35 ;  /* 0x00000000232a72ca */ /* 0x001fe200000e0000 */
[----:B------:R-:W-:Y:S01]  /*b760*/  UIMAD UR20, UR23, UR20, UR34 ;  /* 0x00000014171472a4 */ /* 0x000fe2000f8e0222 */
[----:B------:R-:W-:Y:S01]  /*b770*/  R2UR UR59, R40 ;  /* 0x00000000283b72ca */ /* 0x000fe200000e0000 */
[----:B------:R-:W-:-:S02]  /*b780*/  UIADD3 UR24, UR8, 0xc00, URZ ;  /* 0x00000c0008187890 */ /* 0x000fc4000fffe03f */
[----:B------:R-:W-:Y:S02]  /*b790*/  UIMAD UR27, UR17, UR6, UR4 ;  /* 0x00000006111b72a4 */ /* 0x000fe4000f8e0204 */
[----:B------:R-:W-:Y:S02]  /*b7a0*/  UIADD3 UR16, UR8, 0x1400, URZ ;  /* 0x0000140008107890 */ /* 0x000fe4000fffe03f */
[----:B------:R-:W-:Y:S02]  /*b7b0*/  UIMAD UR19, UR18, UR6, UR4 ;  /* 0x00000006121372a4 */ /* 0x000fe4000f8e0204 */
[----:B------:R-:W-:Y:S01]  /*b7c0*/  UIMAD UR20, UR20, UR7, UR5 ;  /* 0x00000007141472a4 */ /* 0x000fe2000f8e0205 */
[----:B------:R-:W-:Y:S01]  /*b7d0*/  UMOV UR17, UR9 ;  /* 0x0000000900117c82 */ /* 0x000fe20008000000 */
[----:B------:R-:W-:Y:S01]  /*b7e0*/  UMOV UR18, UR39 ;  /* 0x0000002700127c82 */ /* 0x000fe20008000000 */
[----:B------:R0:W-:Y:S01]  /*b7f0*/  UTMALDG.4D.IM2COL [UR24], [UR14], UR30 ;  /* 0x000000180e0073b4 */ /* 0x0001e2000805801e */
[----:B------:R-:W-:Y:S01]  /*b800*/  @UP0 ULDC UR32, c[0x0][0x384] ;  /* 0x0000e10000200ab9 */ /* 0x000fe20000000800 */
[----:B------:R-:W-:Y:S01]  /*b810*/  @UP0 ULDC UR33, c[0x0][0x388] ;  /* 0x0000e20000210ab9 */ /* 0x000fe20000000800 */
[----:B------:R-:W-:Y:S01]  /*b820*/  @UP0 ULDC UR34, c[0x0][0x384] ;  /* 0x0000e10000220ab9 */ /* 0x000fe20000000800 */
[----:B------:R-:W-:-:S02]  /*b830*/  UIADD3 UR40, UR8, 0x2400, URZ ;  /* 0x0000240008287890 */ /* 0x000fc4000fffe03f */
[----:B------:R1:W-:Y:S01]  /*b840*/  UTMALDG.4D.IM2COL [UR16], [UR14], UR30 ;  /* 0x000000100e0073b4 */ /* 0x0003e2000805801e */
[----:B0-----:R-:W-:Y:S01]  /*b850*/  @UP0 ULDC UR26, c[0x0][0x384] ;  /* 0x0000e100001a0ab9 */ /* 0x001fe20000000800 */
[----:B------:R-:W-:Y:S01]  /*b860*/  @UP0 ULDC UR25, c[0x0][0x388] ;  /* 0x0000e20000190ab9 */ /* 0x000fe20000000800 */
[----:B------:R-:W-:Y:S01]  /*b870*/  @UP0 ULDC UR24, c[0x0][0x388] ;  /* 0x0000e20000180ab9 */ /* 0x000fe20000000800 */
[----:B------:R-:W-:Y:S01]  /*b880*/  UMOV UR28, UR50 ;  /* 0x00000032001c7c82 */ /* 0x000fe20008000000 */
[----:B------:R-:W-:Y:S01]  /*b890*/  @UP0 ULDC UR29, c[0x0][0x388] ;  /* 0x0000e200001d0ab9 */ /* 0x000fe20000000800 */
[----:B-1----:R-:W-:Y:S02]  /*b8a0*/  UIMAD.WIDE.U32 UR18, UR48, UR32, URZ ;  /* 0x00000020301272a5 */ /* 0x002fe4000f8e003f */
[----:B------:R-:W-:Y:S01]  /*b8b0*/  UIMAD.WIDE.U32 UR16, UR53, UR26, URZ ;  /* 0x0000001a351072a5 */ /* 0x000fe2000f8e003f */
[----:B------:R-:W-:Y:S01]  /*b8c0*/  @UP0 ULDC UR32, c[0x0][0x388] ;  /* 0x0000e20000200ab9 */ /* 0x000fe20000000800 */
[----:B------:R-:W-:-:S03]  /*b8d0*/  UIADD3 UR48, UR8, 0x1c00, URZ ;  /* 0x00001c0008307890 */ /* 0x000fc6000fffe03f */
[----:B------:R-:W-:Y:S01]  /*b8e0*/  @UP0 UMOV UR26, UR19 ;  /* 0x00000013001a0c82 */ /* 0x000fe20008000000 */
[----:B------:R-:W-:Y:S01]  /*b8f0*/  @UP1 ULDC.64 UR18, c[0x0][0x390] ;  /* 0x0000e40000121ab9 */ /* 0x000fe20000000a00 */
[----:B------:R-:W-:Y:S02]  /*b900*/  @UP0 USHF.R.U32.HI UR12, URZ, UR25, UR26 ;  /* 0x000000193f0c0299 */ /* 0x000fe4000801161a */
[----:B------:R-:W-:Y:S02]  /*b910*/  @UP0 USHF.R.U32.HI UR13, URZ, UR24, UR17 ;  /* 0x000000183f0d0299 */ /* 0x000fe40008011611 */
[----:B------:R-:W-:Y:S01]  /*b920*/  UIMAD.WIDE.U32 UR20, UR12, UR18, URZ ;  /* 0x000000120c1472a5 */ /* 0x000fe2000f8e003f */
[----:B------:R-:W-:Y:S02]  /*b930*/  @UP1 ULDC.64 UR16, c[0x0][0x390] ;  /* 0x0000e40000101ab9 */ /* 0x000fe40000000a00 */
[----:B------:R-:W-:Y:S01]  /*b940*/  UMOV UR53, UR12 ;  /* 0x0000000c00357c82 */ /* 0x000fe20008000000 */
[----:B------:R-:W-:-:S02]  /*b950*/  @UP1 USHF.R.U32.HI UR53, URZ, UR19, UR21 ;  /* 0x000000133f351299 */ /* 0x000fc40008011615 */
[----:B------:R-:W-:Y:S02]  /*b960*/  UIMAD.WIDE.U32 UR20, UR49, UR36, URZ ;  /* 0x00000024311472a5 */ /* 0x000fe4000f8e003f */
[----:B------:R-:W-:Y:S02]  /*b970*/  UIMAD.WIDE.U32 UR26, UR13, UR16, URZ ;  /* 0x000000100d1a72a5 */ /* 0x000fe4000f8e003f */
[----:B------:R-:W-:Y:S01]  /*b980*/  UMOV UR45, UR13 ;  /* 0x0000000d002d7c82 */ /* 0x000fe20008000000 */
[----:B------:R-:W-:Y:S01]  /*b990*/  @UP1 ULDC.64 UR24, c[0x0][0x390] ;  /* 0x0000e40000181ab9 */ /* 0x000fe20000000a00 */
[----:B------:R-:W-:Y:S01]  /*b9a0*/  @UP1 USHF.R.U32.HI UR45, URZ, UR17, UR27 ;  /* 0x000000113f2d1299 */ /* 0x000fe2000801161b */
[----:B------:R-:W-:Y:S01]  /*b9b0*/  @UP0 UMOV UR20, UR21 ;  /* 0x0000001500140c82 */ /* 0x000fe20008000000 */
[----:B------:R-:W-:Y:S02]  /*b9c0*/  UIMAD.WIDE.U32 UR26, UR50, UR35, URZ ;  /* 0x00000023321a72a5 */ /* 0x000fe4000f8e003f */
[----:B------:R-:W-:-:S02]  /*b9d0*/  @UP0 USHF.R.U32.HI UR31, URZ, UR33, UR20 ;  /* 0x000000213f1f0299 */ /* 0x000fc40008011614 */
[----:B------:R-:W-:Y:S02]  /*b9e0*/  UIMAD.WIDE.U32 UR20, UR11, UR34, URZ ;  /* 0x000000220b1472a5 */ /* 0x000fe4000f8e003f */
[----:B------:R-:W-:Y:S01]  /*b9f0*/  @UP0 USHF.R.U32.HI UR28, URZ, UR32, UR27 ;  /* 0x000000203f1c0299 */ /* 0x000fe2000801161b */
[----:B------:R-:W-:Y:S01]  /*ba00*/  @UP1 ULDC.64 UR18, c[0x0][0x390] ;  /* 0x0000e40000121ab9 */ /* 0x000fe20000000a00 */
[----:B------:R-:W-:Y:S02]  /*ba10*/  UIMAD.WIDE.U32 UR26, UR31, UR24, URZ ;  /* 0x000000181f1a72a5 */ /* 0x000fe4000f8e003f */
[----:B------:R-:W-:Y:S02]  /*ba20*/  @UP0 USHF.R.U32.HI UR11, URZ, UR29, UR21 ;  /* 0x0000001d3f0b0299 */ /* 0x000fe40008011615 */
[----:B------:R-:W-:Y:S01]  /*ba30*/  UIMAD.WIDE.U32 UR20, UR28, UR18, URZ ;  /* 0x000000121c1472a5 */ /* 0x000fe2000f8e003f */
[----:B------:R-:W-:Y:S01]  /*ba40*/  @UP1 ULDC.64 UR16, c[0x0][0x390] ;  /* 0x0000e40000101ab9 */ /* 0x000fe20000000a00 */
[----:B------:R-:W-:Y:S01]  /*ba50*/  UMOV UR37, UR31 ;  /* 0x0000001f00257c82 */ /* 0x000fe20008000000 */
[----:B------:R-:W-:-:S02]  /*ba60*/  @UP1 USHF.R.U32.HI UR37, URZ, UR25, UR27 ;  /* 0x000000193f251299 */ /* 0x000fc4000801161b */
[----:B------:R-:W-:Y:S01]  /*ba70*/  UIMAD.WIDE.U32 UR26, UR11, UR16, URZ ;  /* 0x000000100b1a72a5 */ /* 0x000fe2000f8e003f */
[----:B------:R-:W-:Y:S01]  /*ba80*/  UMOV UR29, UR28 ;  /* 0x0000001c001d7c82 */ /* 0x000fe20008000000 */
[----:B------:R-:W-:Y:S02]  /*ba90*/  UIADD3 UR18, -UR12, URZ, URZ ;  /* 0x0000003f0c127290 */ /* 0x000fe4000fffe13f */
[----:B------:R-:W-:Y:S02]  /*baa0*/  @UP1 USHF.R.U32.HI UR29, URZ, UR19, UR21 ;  /* 0x000000133f1d1299 */ /* 0x000fe40008011615 */
[----:B------:R-:W-:Y:S01]  /*bab0*/  UIADD3 UR19, -UR53, URZ, URZ ;  /* 0x0000003f35137290 */ /* 0x000fe2000fffe13f */
[----:B------:R-:W-:Y:S01]  /*bac0*/  UMOV UR21, UR11 ;  /* 0x0000000b00157c82 */ /* 0x000fe20008000000 */
[----:B------:R-:W-:Y:S02]  /*bad0*/  @UP1 USHF.R.U32.HI UR21, URZ, UR17, UR27 ;  /* 0x000000113f151299 */ /* 0x000fe4000801161b */
[----:B------:R-:W-:Y:S01]  /*bae0*/  UIMAD UR17, UR22, UR18, UR42 ;  /* 0x00000012161172a4 */ /* 0x000fe2000f8e022a */
[----:B------:R-:W-:Y:S01]  /*baf0*/  R2UR UR42, R36 ;  /* 0x00000000242a72ca */ /* 0x000fe200000e0000 */
[----:B------:R-:W-:-:S02]  /*bb00*/  UIADD3 UR44, -UR45, URZ, URZ ;  /* 0x0000003f2d2c7290 */ /* 0x000fc4000fffe13f */
[----:B------:R-:W-:Y:S02]  /*bb10*/  UIADD3 UR43, -UR13, URZ, URZ ;  /* 0x0000003f0d2b7290 */ /* 0x000fe4000fffe13f */
[----:B------:R-:W-:Y:S02]  /*bb20*/  UIMAD UR12, UR23, UR19, UR12 ;  /* 0x00000013170c72a4 */ /* 0x000fe4000f8e020c */
[----:B------:R-:W-:Y:S02]  /*bb30*/  UIMAD UR44, UR23, UR44, UR13 ;  /* 0x0000002c172c72a4 */ /* 0x000fe4000f8e020d */
[----:B------:R-:W-:Y:S02]  /*bb40*/  UIADD3 UR35, -UR31, URZ, URZ ;  /* 0x0000003f1f237290 */ /* 0x000fe4000fffe13f */
[----:B------:R-:W-:Y:S02]  /*bb50*/  UIADD3 UR36, -UR37, URZ, URZ ;  /* 0x0000003f25247290 */ /* 0x000fe4000fffe13f */
[----:B------:R-:W-:-:S02]  /*bb60*/  UIADD3 UR27, -UR28, URZ, URZ ;  /* 0x0000003f1c1b7290 */ /* 0x000fc4000fffe13f */
[----:B------:R-:W-:Y:S02]  /*bb70*/  UIADD3 UR19, -UR11, URZ, URZ ;  /* 0x0000003f0b137290 */ /* 0x000fe4000fffe13f */
[----:B------:R-:W-:Y:S02]  /*bb80*/  UIADD3 UR13, -UR29, URZ, URZ ;  /* 0x0000003f1d0d7290 */ /* 0x000fe4000fffe13f */
[----:B------:R-:W-:Y:S02]  /*bb90*/  UIMAD UR43, UR22, UR43, UR42 ;  /* 0x0000002b162b72a4 */ /* 0x000fe4000f8e022a */
[----:B------:R-:W-:Y:S02]  /*bba0*/  UIMAD UR35, UR22, UR35, UR61 ;  /* 0x00000023162372a4 */ /* 0x000fe4000f8e023d */
[----:B------:R-:W-:Y:S02]  /*bbb0*/  UIMAD UR36, UR23, UR36, UR31 ;  /* 0x00000024172472a4 */ /* 0x000fe4000f8e021f */
[----:B------:R-:W-:-:S02]  /*bbc0*/  UIMAD UR27, UR22, UR27, UR52 ;  /* 0x0000001b161b72a4 */ /* 0x000fc4000f8e0234 */
[----:B------:R-:W-:Y:S02]  /*bbd0*/  UIMAD UR19, UR22, UR19, UR51 ;  /* 0x00000013161372a4 */ /* 0x000fe4000f8e0233 */
[----:B------:R-:W-:Y:S02]  /*bbe0*/  UIMAD UR13, UR23, UR13, UR28 ;  /* 0x0000000d170d72a4 */ /* 0x000fe4000f8e021c */
[----:B------:R-:W-:Y:S02]  /*bbf0*/  UIMAD UR51, UR17, UR6, UR4 ;  /* 0x00000006113372a4 */ /* 0x000fe4000f8e0204 */
[----:B------:R-:W-:Y:S02]  /*bc00*/  UIMAD UR52, UR12, UR7, UR5 ;  /* 0x000000070c3472a4 */ /* 0x000fe4000f8e0205 */
[----:B------:R-:W-:Y:S02]  /*bc10*/  UIMAD UR43, UR43, UR6, UR4 ;  /* 0x000000062b2b72a4 */ /* 0x000fe4000f8e0204 */
[----:B------:R-:W-:-:S02]  /*bc20*/  UIMAD UR44, UR44, UR7, UR5 ;  /* 0x000000072c2c72a4 */ /* 0x000fc4000f8e0205 */
[----:B------:R-:W-:Y:S02]  /*bc30*/  UIADD3 UR32, UR8, 0x2c00, URZ ;  /* 0x00002c0008207890 */ /* 0x000fe4000fffe03f */
[----:B------:R-:W-:Y:S02]  /*bc40*/  UIMAD UR35, UR35, UR6, UR4 ;  /* 0x00000006232372a4 */ /* 0x000fe4000f8e0204 */
[----:B------:R-:W-:Y:S02]  /*bc50*/  UIMAD UR36, UR36, UR7, UR5 ;  /* 0x00000007242472a4 */ /* 0x000fe4000f8e0205 */
[----:B------:R-:W-:Y:S02]  /*bc60*/  UIADD3 UR24, UR8, 0x3400, URZ ;  /* 0x0000340008187890 */ /* 0x000fe4000fffe03f */
[----:B------:R-:W-:Y:S02]  /*bc70*/  UIMAD UR27, UR27, UR6, UR4 ;  /* 0x000000061b1b72a4 */ /* 0x000fe4000f8e0204 */
[----:B------:R-:W-:Y:S01]  /*bc80*/  UIMAD UR28, UR13, UR7, UR5 ;  /* 0x000000070d1c72a4 */ /* 0x000fe2000f8e0205 */
[----:B------:R-:W-:Y:S01]  /*bc90*/  UMOV UR49, UR9 ;  /* 0x0000000900317c82 */ /* 0x000fe20008000000 */
[----:B------:R-:W-:Y:S01]  /*bca0*/  UMOV UR50, UR39 ;  /* 0x0000002700327c82 */ /* 0x000fe20008000000 */
[----:B------:R-:W-:Y:S01]  /*bcb0*/  UMOV UR42, UR39 ;  /* 0x00000027002a7c82 */ /* 0x000fe20008000000 */
[----:B------:R-:W-:Y:S01]  /*bcc0*/  UMOV UR33, UR9 ;  /* 0x0000000900217c82 */ /* 0x000fe20008000000 */
[----:B------:R0:W-:Y:S01]  /*bcd0*/  UTMALDG.4D.IM2COL [UR48], [UR14], UR30 ;  /* 0x000000300e0073b4 */ /* 0x0001e2000805801e */
[----:B------:R-:W-:Y:S01]  /*bce0*/  UMOV UR34, UR39 ;  /* 0x0000002700227c82 */ /* 0x000fe20008000000 */
[----:B------:R-:W-:Y:S01]  /*bcf0*/  UMOV UR25, UR9 ;  /* 0x0000000900197c82 */ /* 0x000fe20008000000 */
[----:B------:R-:W-:Y:S01]  /*bd00*/  UMOV UR26, UR39 ;  /* 0x00000027001a7c82 */ /* 0x000fe20008000000 */
[----:B------:R-:W-:-:S02]  /*bd10*/  UIADD3 UR17, -UR21, URZ, URZ ;  /* 0x0000003f15117290 */ /* 0x000fc4000fffe13f */
[----:B------:R-:W-:Y:S01]  /*bd20*/  UIADD3 UR16, UR8, 0x3c00, URZ ;  /* 0x00003c0008107890 */ /* 0x000fe2000fffe03f */
[----:B------:R1:W-:Y:S01]  /*bd30*/  UTMALDG.4D.IM2COL [UR40], [UR14], UR30 ;  /* 0x000000280e0073b4 */ /* 0x0003e2000805801e */
[----:B------:R-:W-:Y:S02]  /*bd40*/  UIMAD UR17, UR23, UR17, UR11 ;  /* 0x00000011171172a4 */ /* 0x000fe4000f8e020b */
[----:B------:R-:W-:Y:S02]  /*bd50*/  UIMAD UR19, UR19, UR6, UR4 ;  /* 0x00000006131372a4 */ /* 0x000fe4000f8e0204 */
[----:B------:R-:W-:Y:S01]  /*bd60*/  UIMAD UR20, UR17, UR7, UR5 ;  /* 0x00000007111472a4 */ /* 0x000fe2000f8e0205 */
[----:B------:R-:W-:Y:S01]  /*bd70*/  UMOV UR12, UR54 ;  /* 0x00000036000c7c82 */ /* 0x000fe20008000000 */
[----:B------:R2:W-:Y:S01]  /*bd80*/  UTMALDG.4D.IM2COL [UR32], [UR14], UR30 ;  /* 0x000000200e0073b4 */ /* 0x0005e2000805801e */
[----:B------:R-:W-:Y:S01]  /*bd90*/  UMOV UR13, UR47 ;  /* 0x0000002f000d7c82 */ /* 0x000fe20008000000 */
[----:B------:R-:W-:Y:S01]  /*bda0*/  UMOV UR17, UR9 ;  /* 0x0000000900117c82 */ /* 0x000fe20008000000 */
[----:B------:R-:W-:Y:S01]  /*bdb0*/  UMOV UR18, UR39 ;  /* 0x0000002700127c82 */ /* 0x000fe20008000000 */
[----:B------:R-:W-:Y:S01]  /*bdc0*/  @UP0 ULDC UR39, c[0x0][0x388] ;  /* 0x0000e20000270ab9 */ /* 0x000fe20000000800 */
[----:B------:R-:W-:Y:S01]  /*bdd0*/  UIADD3 UR7, UR8, 0x4c00, URZ ;  /* 0x00004c0008077890 */ /* 0x000fe2000fffe03f */
[----:B------:R-:W-:Y:S01]  /*bde0*/  UMOV UR31, UR58 ;  /* 0x0000003a001f7c82 */ /* 0x000fe20008000000 */
[----:B------:R3:W-:Y:S01]  /*bdf0*/  UTMALDG.4D.IM2COL [UR24], [UR14], UR30 ;  /* 0x000000180e0073b4 */ /* 0x0007e2000805801e */
[----:B0-----:R-:W-:Y:S01]  /*be00*/  @UP0 ULDC UR48, c[0x0][0x384] ;  /* 0x0000e10000300ab9 */ /* 0x001fe20000000800 */
[----:B------:R-:W-:Y:S01]  /*be10*/  R2UR UR52, R42 ;  /* 0x000000002a3472ca */ /* 0x000fe200000e0000 */
[----:B------:R-:W-:Y:S01]  /*be20*/  @UP0 ULDC UR50, c[0x0][0x384] ;  /* 0x0000e10000320ab9 */ /* 0x000fe20000000800 */
[----:B------:R-:W-:Y:S01]  /*be30*/  @UP0 ULDC UR51, c[0x0][0x388] ;  /* 0x0000e20000330ab9 */ /* 0x000fe20000000800 */
[----:B------:R-:W-:Y:S01]  /*be40*/  UMOV UR11, UR46 ;  /* 0x0000002e000b7c82 */ /* 0x000fe20008000000 */
[----:B-1----:R-:W-:Y:S01]  /*be50*/  @UP0 ULDC UR41, c[0x0][0x388] ;  /* 0x0000e20000290ab9 */ /* 0x002fe20000000800 */
[----:B------:R-:W-:Y:S01]  /*be60*/  @UP0 ULDC UR40, c[0x0][0x388] ;  /* 0x0000e20000280ab9 */ /* 0x000fe20000000800 */
[----:B------:R0:W-:Y:S01]  /*be70*/  UTMALDG.4D.IM2COL [UR16], [UR14], UR30 ;  /* 0x000000100e0073b4 */ /* 0x0001e2000805801e */
[----:B------:R-:W-:Y:S01]  /*be80*/  @UP0 ULDC UR45, c[0x0][0x388] ;  /* 0x0000e200002d0ab9 */ /* 0x000fe20000000800 */
[----:B------:R-:W-:Y:S01]  /*be90*/  @UP1 ULDC.64 UR42, c[0x0][0x390] ;  /* 0x0000e400002a1ab9 */ /* 0x000fe20000000a00 */
[----:B------:R-:W-:Y:S01]  /*bea0*/  @UP0 ULDC UR44, c[0x0][0x388] ;  /* 0x0000e200002c0ab9 */ /* 0x000fe20000000800 */
[----:B--2---:R-:W-:Y:S01]  /*beb0*/  @UP0 ULDC UR36, c[0x0][0x384] ;  /* 0x0000e10000240ab9 */ /* 0x004fe20000000800 */
[----:B------:R-:W-:Y:S01]  /*bec0*/  @UP1 ULDC.64 UR34, c[0x0][0x390] ;  /* 0x0000e40000221ab9 */ /* 0x000fe20000000a00 */
[----:B------:R-:W-:Y:S01]  /*bed0*/  UIMAD.WIDE.U32 UR36, UR38, UR36, URZ ;  /* 0x00000024262472a5 */ /* 0x000fe2000f8e003f */
[----:B------:R-:W-:Y:S01]  /*bee0*/  @UP1 ULDC.64 UR32, c[0x0][0x390] ;  /* 0x0000e40000201ab9 */ /* 0x000fe20000000a00 */
[----:B---3--:R-:W-:Y:S01]  /*bef0*/  @UP0 ULDC UR26, c[0x0][0x384] ;  /* 0x0000e100001a0ab9 */ /* 0x008fe20000000800 */
[----:B------:R-:W-:Y:S01]  /*bf00*/  @UP0 ULDC UR24, c[0x0][0x384] ;  /* 0x0000e10000180ab9 */ /* 0x000fe20000000800 */
[----:B------:R-:W-:-:S02]  /*bf10*/  UIMAD.WIDE.U32 UR26, UR54, UR26, URZ ;  /* 0x0000001a361a72a5 */ /* 0x000fc4000f8e003f */
[----:B------:R-:W-:Y:S01]  /*bf20*/  UIMAD.WIDE.U32 UR24, UR47, UR24, URZ ;  /* 0x000000182f1872a5 */ /* 0x000fe2000f8e003f */
[----:B------:R-:W-:Y:S01]  /*bf30*/  @UP0 ULDC UR29, c[0x0][0x384] ;  /* 0x0000e100001d0ab9 */ /* 0x000fe20000000800 */
[----:B------:R-:W-:Y:S01]  /*bf40*/  UMOV UR28, UR55 ;  /* 0x00000037001c7c82 */ /* 0x000fe20008000000 */
[----:B------:R-:W-:Y:S02]  /*bf50*/  @UP0 ULDC UR47, c[0x0][0x388] ;  /* 0x0000e200002f0ab9 */ /* 0x000fe40000000800 */
[----:B------:R-:W-:Y:S01]  /*bf60*/  @UP0 UMOV UR49, UR27 ;  /* 0x0000001b00310c82 */ /* 0x000fe20008000000 */
[----:B------:R-:W-:Y:S02]  /*bf70*/  UIMAD.WIDE.U32 UR26, UR56, UR48, URZ ;  /* 0x00000030381a72a5 */ /* 0x000fe4000f8e003f */
[----:B------:R-:W-:Y:S01]  /*bf80*/  @UP0 USHF.R.U32.HI UR12, URZ, UR41, UR49 ;  /* 0x000000293f0c0299 */ /* 0x000fe20008011631 */
[----:B------:R-:W-:Y:S01]  /*bf90*/  @UP0 UMOV UR24, UR25 ;  /* 0x0000001900180c82 */ /* 0x000fe20008000000 */
[----:B0-----:R-:W-:Y:S01]  /*bfa0*/  UMOV UR17, UR56 ;  /* 0x0000003800117c82 */ /* 0x001fe20008000000 */
[----:B------:R-:W-:-:S02]  /*bfb0*/  @UP0 USHF.R.U32.HI UR13, URZ, UR40, UR24 ;  /* 0x000000283f0d0299 */ /* 0x000fc40008011618 */
[----:B------:R-:W-:Y:S02]  /*bfc0*/  UIMAD.WIDE.U32 UR40, UR12, UR34, URZ ;  /* 0x000000220c2872a5 */ /* 0x000fe4000f8e003f */
[----:B------:R-:W-:Y:S01]  /*bfd0*/  UMOV UR15, UR12 ;  /* 0x0000000c000f7c82 */ /* 0x000fe20008000000 */
[----:B------:R-:W-:Y:S01]  /*bfe0*/  @UP0 UMOV UR48, UR27 ;  /* 0x0000001b00300c82 */ /* 0x000fe20008000000 */
[----:B------:R-:W-:Y:S02]  /*bff0*/  @UP1 USHF.R.U32.HI UR15, URZ, UR35, UR41 ;  /* 0x000000233f0f1299 */ /* 0x000fe40008011629 */
[----:B------:R-:W-:Y:S01]  /*c000*/  UIMAD.WIDE.U32 UR40, UR55, UR29, URZ ;  /* 0x0000001d372872a5 */ /* 0x000fe2000f8e003f */
[----:B------:R-:W-:Y:S01]  /*c010*/  UMOV UR20, UR38 ;  /* 0x0000002600147c82 */ /* 0x000fe20008000000 */
[----:B------:R-:W-:Y:S01]  /*c020*/  @UP0 USHF.R.U32.HI UR17, URZ, UR39, UR48 ;  /* 0x000000273f110299 */ /* 0x000fe20008011630 */
[----:B------:R-:W-:Y:S01]  /*c030*/  @UP0 ULDC UR21, c[0x0][0x388] ;  /* 0x0000e20000150ab9 */ /* 0x000fe20000000800 */
[----:B------:R-:W-:Y:S01]  /*c040*/  @UP0 UMOV UR38, UR37 ;  /* 0x0000002500260c82 */ /* 0x000fe20008000000 */
[----:B------:R-:W-:Y:S01]  /*c050*/  @UP1 ULDC.64 UR36, c[0x0][0x390] ;  /* 0x0000e40000241ab9 */ /* 0x000fe20000000a00 */
[----:B------:R-:W-:-:S02]  /*c060*/  @UP0 USHF.R.U32.HI UR28, URZ, UR21, UR41 ;  /* 0x000000153f1c0299 */ /* 0x000fc40008011629 */
[----:B------:R-:W-:Y:S01]  /*c070*/  UIMAD.WIDE.U32 UR40, UR17, UR36, URZ ;  /* 0x00000024112872a5 */ /* 0x000fe2000f8e003f */
[----:B------:R-:W-:Y:S01]  /*c080*/  @UP0 ULDC UR16, c[0x0][0x384] ;  /* 0x0000e10000100ab9 */ /* 0x000fe20000000800 */
[----:B------:R-:W-:Y:S01]  /*c090*/  @UP0 USHF.R.U32.HI UR20, URZ, UR45, UR38 ;  /* 0x0000002d3f140299 */ /* 0x000fe20008011626 */
[----:B------:R-:W-:Y:S01]  /*c0a0*/  UMOV UR53, UR17 ;  /* 0x0000001100357c82 */ /* 0x000fe20008000000 */
[----:B------:R-:W-:Y:S02]  /*c0b0*/  UIMAD.WIDE.U32 UR38, UR13, UR32, URZ ;  /* 0x000000200d2672a5 */ /* 0x000fe4000f8e003f */
[----:B------:R-:W-:Y:S02]  /*c0c0*/  @UP1 USHF.R.U32.HI UR53, URZ, UR37, UR41 ;  /* 0x000000253f351299 */ /* 0x000fe40008011629 */
[----:B------:R-:W-:Y:S01]  /*c0d0*/  UIMAD.WIDE.U32 UR36, UR57, UR16, URZ ;  /* 0x00000010392472a5 */ /* 0x000fe2000f8e003f */
[----:B------:R-:W-:Y:S01]  /*c0e0*/  UMOV UR5, UR13 ;  /* 0x0000000d00057c82 */ /* 0x000fe20008000000 */
[----:B------:R-:W-:-:S02]  /*c0f0*/  @UP1 USHF.R.U32.HI UR5, URZ, UR33, UR39 ;  /* 0x000000213f051299 */ /* 0x000fc40008011627 */
[----:B------:R-:W-:Y:S01]  /*c100*/  UIMAD.WIDE.U32 UR32, UR20, UR42, URZ ;  /* 0x0000002a142072a5 */ /* 0x000fe2000f8e003f */
[----:B------:R-:W-:Y:S01]  /*c110*/  @UP1 ULDC.64 UR24, c[0x0][0x390] ;  /* 0x0000e40000181ab9 */ /* 0x000fe20000000a00 */
[----:B------:R-:W-:Y:S01]  /*c120*/  UMOV UR61, UR20 ;  /* 0x00000014003d7c82 */ /* 0x000fe20008000000 */
[----:B------:R-:W-:Y:S01]  /*c130*/  @UP0 UMOV UR36, UR37 ;  /* 0x0000002500240c82 */ /* 0x000fe20008000000 */
[----:B------:R-:W-:Y:S01]  /*c140*/  UMOV UR18, UR57 ;  /* 0x0000003900127c82 */ /* 0x000fe20008000000 */
[----:B------:R-:W-:Y:S02]  /*c150*/  @UP1 USHF.R.U32.HI UR61, URZ, UR43, UR33 ;  /* 0x0000002b3f3d1299 */ /* 0x000fe40008011621 */
[----:B------:R-:W-:Y:S02]  /*c160*/  UIMAD.WIDE.U32 UR32, UR28, UR24, URZ ;  /* 0x000000181c2072a5 */ /* 0x000fe4000f8e003f */
[----:B------:R-:W-:Y:S01]  /*c170*/  @UP0 USHF.R.U32.HI UR18, URZ, UR44, UR36 ;  /* 0x0000002c3f120299 */ /* 0x000fe20008011624 */
[----:B------:R-:W-:Y:S01]  /*c180*/  R2UR UR44, R41 ;  /* 0x00000000292c72ca */ /* 0x000fe200000e0000 */
[----:B------:R-:W-:Y:S01]  /*c190*/  UMOV UR45, UR28 ;  /* 0x0000001c002d7c82 */ /* 0x000fe20008000000 */
[----:B------:R-:W-:-:S02]  /*c1a0*/  @UP1 USHF.R.U32.HI UR45, URZ, UR25, UR33 ;  /* 0x000000193f2d1299 */ /* 0x000fc40008011621 */
[----:B------:R-:W-:Y:S01]  /*c1b0*/  UIADD3 UR33, -UR12, URZ, URZ ;  /* 0x0000003f0c217290 */ /* 0x000fe2000fffe13f */
[----:B------:R-:W-:Y:S01]  /*c1c0*/  @UP0 ULDC UR19, c[0x0][0x384] ;  /* 0x0000e10000130ab9 */ /* 0x000fe20000000800 */
[----:B------:R-:W-:Y:S02]  /*c1d0*/  UIMAD.WIDE.U32 UR36, UR46, UR50, URZ ;  /* 0x000000322e2472a5 */ /* 0x000fe4000f8e003f */
[----:B------:R-:W-:Y:S02]  /*c1e0*/  UIMAD.WIDE.U32 UR24, UR58, UR19, URZ ;  /* 0x000000133a1872a5 */ /* 0x000fe4000f8e003f */
[----:B------:R-:W-:Y:S02]  /*c1f0*/  UIADD3 UR55, UR8, 0x4400, URZ ;  /* 0x0000440008377890 */ /* 0x000fe4000fffe03f */
[----:B------:R-:W-:Y:S02]  /*c200*/  UIADD3 UR56, UR8, 0x5400, URZ ;  /* 0x0000540008387890 */ /* 0x000fe4000fffe03f */
[----:B------:R-:W-:-:S02]  /*c210*/  UIADD3 UR48, UR8, 0x5c00, URZ ;  /* 0x00005c0008307890 */ /* 0x000fc4000fffe03f */
[----:B------:R-:W-:Y:S02]  /*c220*/  UIADD3 UR40, UR8, 0x6400, URZ ;  /* 0x0000640008287890 */ /* 0x000fe4000fffe03f */
[----:B------:R-:W-:Y:S02]  /*c230*/  UIADD3 UR24, UR8, 0x6c00, URZ ;  /* 0x00006c0008187890 */ /* 0x000fe4000fffe03f */
[----:B------:R-:W-:Y:S02]  /*c240*/  UIADD3 UR32, UR8, 0x7400, URZ ;  /* 0x0000740008207890 */ /* 0x000fe4000fffe03f */
[----:B------:R-:W-:Y:S02]  /*c250*/  UIADD3 UR16, UR8, 0x7c00, URZ ;  /* 0x00007c0008107890 */ /* 0x000fe4000fffe03f */
[----:B------:R-:W-:Y:S02]  /*c260*/  UIMAD UR33, UR22, UR33, UR59 ;  /* 0x00000021162172a4 */ /* 0x000fe4000f8e023b */
[----:B------:R-:W-:Y:S01]  /*c270*/  UIADD3 UR8, -UR13, URZ, URZ ;  /* 0x0000003f0d087290 */ /* 0x000fe2000fffe13f */
[----:B------:R-:W-:Y:S01]  /*c280*/  MOV R23, UR32 ;  /* 0x0000002000177c02 */ /* 0x000fe20008000f00 */
[----:B------:R-:W-:Y:S01]  /*c290*/  UIADD3 UR59, -UR20, URZ, URZ ;  /* 0x0000003f143b7290 */ /* 0x000fe2000fffe13f */
[----:B------:R-:W-:Y:S01]  /*c2a0*/  MOV R20, UR16 ;  /* 0x0000001000147c02 */ /* 0x000fe20008000f00 */
[----:B------:R-:W-:Y:S01]  /*c2b0*/  @UP1 ULDC.64 UR26, c[0x0][0x390] ;  /* 0x0000e400001a1ab9 */ /* 0x000fe20000000a00 */
[----:B------:R-:W-:Y:S01]  /*c2c0*/  @UP0 UMOV UR19, UR37 ;  /* 0x0000002500130c82 */ /* 0x000fe20008000000 */
[----:B------:R-:W-:Y:S01]  /*c2d0*/  UIMAD UR8, UR22, UR8, UR44 ;  /* 0x00000008160872a4 */ /* 0x000fe2000f8e022c */
[----:B------:R-:W-:Y:S01]  /*c2e0*/  R2UR UR44, R43 ;  /* 0x000000002b2c72ca */ /* 0x000fe200000e0000 */
[----:B------:R-:W-:Y:S01]  /*c2f0*/  UIMAD UR59, UR22, UR59, UR52 ;  /* 0x0000003b163b72a4 */ /* 0x000fe2000f8e0234 */
[----:B------:R-:W-:Y:S01]  /*c300*/  R2UR UR52, R44 ;  /* 0x000000002c3472ca */ /* 0x000fe200000e0000 */
[----:B------:R-:W-:-:S02]  /*c310*/  @UP0 USHF.R.U32.HI UR31, URZ, UR51, UR25 ;  /* 0x000000333f1f0299 */ /* 0x000fc40008011619 */
[----:B------:R-:W-:Y:S01]  /*c320*/  UIMAD.WIDE.U32 UR36, UR18, UR26, URZ ;  /* 0x0000001a122472a5 */ /* 0x000fe2000f8e003f */
[----:B------:R-:W-:Y:S01]  /*c330*/  @UP1 ULDC.64 UR34, c[0x0][0x390] ;  /* 0x0000e40000221ab9 */ /* 0x000fe20000000a00 */
[----:B------:R-:W-:Y:S01]  /*c340*/  UMOV UR29, UR18 ;  /* 0x00000012001d7c82 */ /* 0x000fe20008000000 */
[----:B------:R-:W-:Y:S02]  /*c350*/  UIMAD.WIDE.U32 UR42, UR31, UR34, URZ ;  /* 0x000000221f2a72a5 */ /* 0x000fe4000f8e003f */
[----:B------:R-:W-:Y:S02]  /*c360*/  @UP1 USHF.R.U32.HI UR29, URZ, UR27, UR37 ;  /* 0x0000001b3f1d1299 */ /* 0x000fe40008011625 */
[----:B------:R-:W-:Y:S01]  /*c370*/  UIADD3 UR51, -UR17, URZ, URZ ;  /* 0x0000003f11337290 */ /* 0x000fe2000fffe13f */
[----:B------:R-:W-:Y:S01]  /*c380*/  UMOV UR37, UR31 ;  /* 0x0000001f00257c82 */ /* 0x000fe20008000000 */
[----:B------:R-:W-:Y:S02]  /*c390*/  @UP1 USHF.R.U32.HI UR37, URZ, UR35, UR43 ;  /* 0x000000233f251299 */ /* 0x000fe4000801162b */
[----:B------:R-:W-:-:S02]  /*c3a0*/  UIADD3 UR43, -UR28, URZ, URZ ;  /* 0x0000003f1c2b7290 */ /* 0x000fc4000fffe13f */
[----:B------:R-:W-:Y:S01]  /*c3b0*/  UIMAD UR51, UR22, UR51, UR44 ;  /* 0x00000033163372a4 */ /* 0x000fe2000f8e022c */
[----:B------:R-:W-:Y:S01]  /*c3c0*/  R2UR UR44, R45 ;  /* 0x000000002d2c72ca */ /* 0x000fe200000e0000 */
[----:B------:R-:W-:Y:S01]  /*c3d0*/  UIMAD UR43, UR22, UR43, UR52 ;  /* 0x0000002b162b72a4 */ /* 0x000fe2000f8e0234 */
[----:B------:R-:W-:Y:S01]  /*c3e0*/  R2UR UR52, R46 ;  /* 0x000000002e3472ca */ /* 0x000fe200000e0000 */
[----:B------:R-:W-:Y:S01]  /*c3f0*/  @UP0 USHF.R.U32.HI UR11, URZ, UR47, UR19 ;  /* 0x0000002f3f0b0299 */ /* 0x000fe20008011613 */
[----:B------:R-:W-:Y:S01]  /*c400*/  MOV R21, UR37 ;  /* 0x0000002500157c02 */ /* 0x000fe20008000f00 */
[----:B------:R-:W-:Y:S01]  /*c410*/  @UP1 ULDC.64 UR38, c[0x0][0x390] ;  /* 0x0000e40000261ab9 */ /* 0x000fe20000000a00 */
[----:B------:R-:W-:Y:S02]  /*c420*/  UIADD3 UR35, -UR31, URZ, URZ ;  /* 0x0000003f1f237290 */ /* 0x000fe4000fffe13f */
[----:B------:R-:W-:Y:S02]  /*c430*/  UIMAD.WIDE.U32 UR26, UR11, UR38, URZ ;  /* 0x000000260b1a72a5 */ /* 0x000fe4000f8e003f */
[----:B------:R-:W-:Y:S01]  /*c440*/  UMOV UR21, UR11 ;  /* 0x0000000b00157c82 */ /* 0x000fe20008000000 */
[----:B------:R-:W-:-:S02]  /*c450*/  UIADD3 UR19, -UR11, URZ, URZ ;  /* 0x0000003f0b137290 */ /* 0x000fc4000fffe13f */
[----:B------:R-:W-:Y:S02]  /*c460*/  @UP1 USHF.R.U32.HI UR21, URZ, UR39, UR27 ;  /* 0x000000273f151299 */ /* 0x000fe4000801161b */
[----:B------:R-:W-:Y:S02]  /*c470*/  UIADD3 UR27, -UR18, URZ, URZ ;  /* 0x0000003f121b7290 */ /* 0x000fe4000fffe13f */
[----:B------:R-:W-:Y:S02]  /*c480*/  UIMAD UR35, UR22, UR35, UR52 ;  /* 0x00000023162372a4 */ /* 0x000fe4000f8e0234 */
[----:B------:R-:W-:Y:S01]  /*c490*/  UIMAD UR27, UR22, UR27, UR44 ;  /* 0x0000001b161b72a4 */ /* 0x000fe2000f8e022c */
[----:B------:R-:W-:Y:S01]  /*c4a0*/  MOV R15, UR21 ;  /* 0x00000015000f7c02 */ /* 0x000fe20008000f00 */
        /* <DEDUP_REMOVED lines=8> */
[----:B------:R-:W-:Y:S02]  /*c530*/  UIMAD UR19, UR19, UR6, UR4 ;  /* 0x00000006131372a4 */ /* 0x000fe4000f8e0204 */
[----:B------:R-:W-:Y:S02]  /*c540*/  UIADD3 UR6, -UR15, URZ, URZ ;  /* 0x0000003f0f067290 */ /* 0x000fe4000fffe13f */
[----:B------:R-:W-:Y:S01]  /*c550*/  UIADD3 UR4, -UR5, URZ, URZ ;  /* 0x0000003f05047290 */ /* 0x000fe2000fffe13f */
[----:B------:R-:W-:Y:S01]  /*c560*/  MOV R22, UR35 ;  /* 0x0000002300167c02 */ /* 0x000fe20008000f00 */
[----:B------:R-:W-:Y:S01]  /*c570*/  UIMAD UR6, UR23, UR6, UR12 ;  /* 0x00000006170672a4 */ /* 0x000fe2000f8e020c */
[----:B------:R-:W-:Y:S01]  /*c580*/  MOV R19, UR19 ;  /* 0x0000001300137c02 */ /* 0x000fe20008000f00 */
[----:B------:R-:W-:Y:S01]  /*c590*/  UIADD3 UR12, -UR37, URZ, URZ ;  /* 0x0000003f250c7290 */ /* 0x000fe2000fffe13f */
[----:B------:R-:W-:Y:S02]  /*c5a0*/  UMOV UR32, UR7 ;  /* 0x0000000700207c82 */ /* 0x000fe40008000000 */
[----:B------:R-:W-:Y:S01]  /*c5b0*/  UMOV UR37, UR5 ;  /* 0x0000000500257c82 */ /* 0x000fe20008000000 */
[----:B------:R-:W-:Y:S01]  /*c5c0*/  R2UR UR7, R12 ;  /* 0x000000000c0772ca */ /* 0x000fe200000e0000 */
[----:B------:R-:W-:Y:S01]  /*c5d0*/  UIMAD UR4, UR23, UR4, UR13 ;  /* 0x00000004170472a4 */ /* 0x000fe2000f8e020d */
[----:B------:R-:W-:Y:S01]  /*c5e0*/  R2UR UR5, R13 ;  /* 0x000000000d0572ca */ /* 0x000fe200000e0000 */
[----:B------:R-:W-:Y:S01]  /*c5f0*/  UIADD3 UR44, -UR45, URZ, URZ ;  /* 0x0000003f2d2c7290 */ /* 0x000fe2000fffe13f */
[----:B------:R-:W-:Y:S01]  /*c600*/  MOV R13, UR23 ;  /* 0x00000017000d7c02 */ /* 0x000fe20008000f00 */
[----:B------:R-:W-:Y:S01]  /*c610*/  UIADD3 UR60, -UR61, URZ, URZ ;  /* 0x0000003f3d3c7290 */ /* 0x000fe2000fffe13f */
[C---:B------:R-:W-:Y:S01]  /*c620*/  IMAD R12, R9.reuse, 0x40, R0 ;  /* 0x00000040090c7824 */ /* 0x040fe200078e0200 */
[----:B------:R-:W-:Y:S01]  /*c630*/  UIADD3 UR52, -UR53, URZ, URZ ;  /* 0x0000003f35347290 */ /* 0x000fe2000fffe13f */
[----:B------:R-:W-:Y:S01]  /*c640*/  VIADD R9, R9, 0x1 ;  /* 0x0000000109097836 */ /* 0x000fe20000000000 */
[----:B------:R-:W-:Y:S01]  /*c650*/  UIADD3 UR13, -UR29, URZ, URZ ;  /* 0x0000003f1d0d7290 */ /* 0x000fe2000fffe13f */
[----:B------:R-:W-:Y:S01]  /*c660*/  IMAD.SHL.U32 R12, R12, 0x80, RZ ;  /* 0x000000800c0c7824 */ /* 0x000fe200078e00ff */
[----:B------:R-:W-:Y:S01]  /*c670*/  UMOV UR35, UR8 ;  /* 0x0000000800237c82 */ /* 0x000fe20008000000 */
[----:B------:R-:W-:Y:S01]  /*c680*/  UIADD3 UR8, -UR21, URZ, URZ ;  /* 0x0000003f15087290 */ /* 0x000fe2000fffe13f */
[C---:B------:R-:W-:Y:S01]  /*c690*/  ISETP.NE.AND P4, PT, R9.reuse, 0x3, PT ;  /* 0x000000030900780c */ /* 0x040fe20003f85270 */
[----:B------:R-:W-:Y:S01]  /*c6a0*/  UIMAD UR44, UR23, UR44, UR28 ;  /* 0x0000002c172c72a4 */ /* 0x000fe2000f8e021c */
[----:B------:R-:W-:Y:S01]  /*c6b0*/  IMAD R12, R12, 0x4, R17 ;  /* 0x000000040c0c7824 */ /* 0x000fe200078e0211 */
[----:B------:R-:W-:Y:S01]  /*c6c0*/  UMOV UR21, UR15 ;  /* 0x0000000f00157c82 */ /* 0x000fe20008000000 */
[----:B------:R-:W-:Y:S01]  /*c6d0*/  UIMAD UR60, UR23, UR60, UR20 ;  /* 0x0000003c173c72a4 */ /* 0x000fe2000f8e0214 */
[----:B------:R-:W-:Y:S01]  /*c6e0*/  R2UR UR15, R14 ;  /* 0x000000000e0f72ca */ /* 0x000fe200000e0000 */
[----:B------:R-:W-:Y:S01]  /*c6f0*/  UIMAD UR52, UR23, UR52, UR17 ;  /* 0x00000034173472a4 */ /* 0x000fe2000f8e0211 */
[----:B------:R-:W-:Y:S01]  /*c700*/  SEL R9, R9, RZ, P4 ;  /* 0x000000ff09097207 */ /* 0x000fe20002000000 */
[----:B------:R-:W-:Y:S01]  /*c710*/  UIMAD UR28, UR23, UR13, UR18 ;  /* 0x0000000d171c72a4 */ /* 0x000fe2000f8e0212 */
[----:B------:R-:W-:Y:S01]  /*c720*/  R2UR UR23, R13 ;  /* 0x000000000d1772ca */ /* 0x000fe200000e0000 */
[----:B------:R-:W-:Y:S01]  /*c730*/  UIADD3 UR54, UR10, 0x20, URZ ;  /* 0x000000200a367890 */ /* 0x000fe2000fffe03f */
[----:B------:R-:W-:Y:S01]  /*c740*/  UMOV UR19, UR36 ;  /* 0x0000002400137c82 */ /* 0x000fe20008000000 */
[----:B------:R-:W-:Y:S01]  /*c750*/  UIMAD UR20, UR6, UR7, UR5 ;  /* 0x00000007061472a4 */ /* 0x000fe2000f8e0205 */
[----:B------:R-:W-:Y:S01]  /*c760*/  R2UR UR6, R12 ;  /* 0x000000000c0672ca */ /* 0x000fe200000e0000 */
[----:B------:R-:W-:-:S02]  /*c770*/  UIMAD UR36, UR4, UR7, UR5 ;  /* 0x00000007042472a4 */ /* 0x000fc4000f8e0205 */
[----:B------:R-:W-:Y:S01]  /*c780*/  MOV R12, UR54 ;  /* 0x00000036000c7c02 */ /* 0x000fe20008000f00 */
[----:B------:R-:W-:Y:S01]  /*c790*/  UMOV UR16, UR55 ;  /* 0x0000003700107c82 */ /* 0x000fe20008000000 */
[----:B------:R-:W-:Y:S01]  /*c7a0*/  UMOV UR17, UR9 ;  /* 0x0000000900117c82 */ /* 0x000fe20008000000 */
[----:B------:R-:W-:Y:S01]  /*c7b0*/  UMOV UR18, UR54 ;  /* 0x0000003600127c82 */ /* 0x000fe20008000000 */
[----:B------:R-:W-:Y:S01]  /*c7c0*/  UMOV UR33, UR9 ;  /* 0x0000000900217c82 */ /* 0x000fe20008000000 */
[----:B------:R-:W-:Y:S01]  /*c7d0*/  UMOV UR34, UR54 ;  /* 0x0000003600227c82 */ /* 0x000fe20008000000 */
[----:B------:R0:W-:Y:S01]  /*c7e0*/  UTMALDG.4D.IM2COL [UR16], [UR14], UR30 ;  /* 0x000000100e0073b4 */ /* 0x0001e2000805801e */
[----:B------:R-:W-:Y:S01]  /*c7f0*/  UIMAD UR8, UR23, UR8, UR11 ;  /* 0x00000008170872a4 */ /* 0x000fe2000f8e020b */
[----:B------:R-:W-:Y:S01]  /*c800*/  R2UR UR11, R49 ;  /* 0x00000000310b72ca */ /* 0x000fe200000e0000 */
[----:B------:R-:W-:Y:S02]  /*c810*/  UIMAD UR60, UR60, UR7, UR5 ;  /* 0x000000073c3c72a4 */ /* 0x000fe4000f8e0205 */
[----:B------:R-:W-:-:S02]  /*c820*/  UIMAD UR12, UR23, UR12, UR31 ;  /* 0x0000000c170c72a4 */ /* 0x000fc4000f8e021f */
[----:B------:R-:W-:Y:S01]  /*c830*/  UIMAD UR52, UR52, UR7, UR5 ;  /* 0x00000007343472a4 */ /* 0x000fe2000f8e0205 */
[----:B------:R1:W-:Y:S01]  /*c840*/  UTMALDG.4D.IM2COL [UR32], [UR14], UR30 ;  /* 0x000000200e0073b4 */ /* 0x0003e2000805801e */
[----:B------:R-:W-:Y:S02]  /*c850*/  UIMAD UR44, UR44, UR7, UR5 ;  /* 0x000000072c2c72a4 */ /* 0x000fe4000f8e0205 */
[----:B------:R-:W-:Y:S01]  /*c860*/  UIMAD UR28, UR28, UR7, UR5 ;  /* 0x000000071c1c72a4 */ /* 0x000fe2000f8e0205 */
[----:B------:R-:W-:Y:S01]  /*c870*/  UMOV UR57, UR9 ;  /* 0x0000000900397c82 */ /* 0x000fe20008000000 */
        /* <DEDUP_REMOVED lines=8> */
[----:B------:R-:W-:Y:S01]  /*c900*/  ULDC.64 UR46, c[0x0][0x198] ;  /* 0x00006600002e7ab9 */ /* 0x000fe20000000a00 */
[----:B------:R-:W-:Y:S01]  /*c910*/  R2UR UR54, R12 ;  /* 0x000000000c3672ca */ /* 0x000fe200000e0000 */
[----:B0-----:R-:W-:Y:S01]  /*c920*/  UIMAD UR20, UR8, UR7, UR5 ;  /* 0x00000007081472a4 */ /* 0x001fe2000f8e0205 */
[----:B------:R-:W-:Y:S01]  /*c930*/  R2UR UR21, R15 ;  /* 0x000000000f1572ca */ /* 0x000fe200000e0000 */
[----:B------:R-:W-:Y:S01]  /*c940*/  UIADD3 UR4, UP0, UR46, 0x1f0, URZ ;  /* 0x000001f02e047890 */ /* 0x000fe2000ff1e03f */
[----:B------:R-:W-:Y:S01]  /*c950*/  R2UR UR19, R19 ;  /* 0x00000000131372ca */ /* 0x000fe200000e0000 */
[----:B------:R0:W-:Y:S01]  /*c960*/  UTMALDG.4D.IM2COL [UR48], [UR14], UR30 ;  /* 0x000000300e0073b4 */ /* 0x0001e2000805801e */
[----:B------:R-:W-:-:S02]  /*c970*/  R2UR UR16, R20 ;  /* 0x00000000141072ca */ /* 0x000fc400000e0000 */
[----:B------:R-:W-:Y:S01]  /*c980*/  R2UR UR8, R52 ;  /* 0x00000000340872ca */ /* 0x000fe200000e0000 */
[----:B-1----:R-:W-:Y:S01]  /*c990*/  UIMAD UR36, UR12, UR7, UR5 ;  /* 0x000000070c2472a4 */ /* 0x002fe2000f8e0205 */
[----:B------:R-:W-:Y:S01]  /*c9a0*/  R2UR UR37, R21 ;  /* 0x00000000152572ca */ /* 0x000fe200000e0000 */
[----:B------:R-:W-:Y:S01]  /*c9b0*/  UIADD3.X UR5, URZ, UR47, URZ, UP0, !UPT ;  /* 0x0000002f3f057290 */ /* 0x000fe200087fe43f */
[----:B------:R-:W-:Y:S01]  /*c9c0*/  R2UR UR35, R22 ;  /* 0x00000000162372ca */ /* 0x000fe200000e0000 */
[----:B------:R1:W-:Y:S01]  /*c9d0*/  UTMALDG.4D.IM2COL [UR40], [UR14], UR30 ;  /* 0x000000280e0073b4 */ /* 0x0003e2000805801e */
[----:B------:R-:W-:Y:S01]  /*c9e0*/  R2UR UR32, R23 ;  /* 0x00000000172072ca */ /* 0x000fe200000e0000 */
[----:B------:R-:W-:Y:S01]  /*c9f0*/  UMOV UR7, 0x30000 ;  /* 0x0003000000077882 */ /* 0x000fe20000000000 */
[----:B--2---:R-:W-:Y:S01]  /*ca00*/  R2UR UR59, R55 ;  /* 0x00000000373b72ca */ /* 0x004fe200000e0000 */
[----:B------:R2:W-:Y:S04]  /*ca10*/  UTMALDG.4D.IM2COL [UR24], [UR14], UR30 ;  /* 0x000000180e0073b4 */ /* 0x0005e8000805801e */
[----:B------:R-:W-:Y:S01]  /*ca20*/  IMAD.U32 R24, RZ, RZ, UR8 ;  /* 0x00000008ff187e24 */ /* 0x000fe2000f8e00ff */
[----:B------:R-:W-:-:S02]  /*ca30*/  UIADD3 UR8, UR6, 0x19000, URZ ;  /* 0x0001900006087890 */ /* 0x000fc4000fffe03f */
[----:B------:R-:W-:Y:S01]  /*ca40*/  UIADD3 UR56, UR6, 0x1c000, URZ ;  /* 0x0001c00006387890 */ /* 0x000fe2000fffe03f */
[----:B------:R-:W-:Y:S02]  /*ca50*/  UMOV UR58, UR10 ;  /* 0x0000000a003a7c82 */ /* 0x000fe40008000000 */
[----:B------:R3:W-:Y:S01]  /*ca60*/  UTMALDG.4D.IM2COL [UR32], [UR14], UR30 ;  /* 0x000000200e0073b4 */ /* 0x0007e2000805801e */
[----:B0-----:R-:W-:Y:S01]  /*ca70*/  R2UR UR51, R50 ;  /* 0x00000000323372ca */ /* 0x001fe200000e0000 */
[----:B------:R-:W-:Y:S01]  /*ca80*/  UIADD3 UR48, UR6, 0x19800, URZ ;  /* 0x0001980006307890 */ /* 0x000fe2000fffe03f */
[----:B------:R-:W-:Y:S01]  /*ca90*/  UMOV UR50, UR10 ;  /* 0x0000000a00327c82 */ /* 0x000fe20008000000 */
[----:B------:R0:W-:Y:S01]  /*caa0*/  UTMALDG.4D.IM2COL [UR16], [UR14], UR30 ;  /* 0x000000100e0073b4 */ /* 0x0001e2000805801e */
[----:B-1----:R-:W-:Y:S01]  /*cab0*/  R2UR UR43, R51 ;  /* 0x00000000332b72ca */ /* 0x002fe200000e0000 */
[----:B------:R-:W-:Y:S01]  /*cac0*/  UIADD3 UR40, UR6, 0x1a000, URZ ;  /* 0x0001a00006287890 */ /* 0x000fe2000fffe03f */
[----:B------:R-:W-:-:S07]  /*cad0*/  UMOV UR42, UR10 ;  /* 0x0000000a002a7c82 */ /* 0x000fce0008000000 */
[----:B------:R-:W-:Y:S01]  /*cae0*/  UMOV UR31, UR51 ;  /* 0x00000033001f7c82 */ /* 0x000fe20008000000 */
[----:B--2---:R-:W-:Y:S01]  /*caf0*/  R2UR UR28, R11 ;  /* 0x000000000b1c72ca */ /* 0x004fe200000e0000 */
[----:B------:R-:W-:Y:S01]  /*cb00*/  UIADD3 UR24, UR6, 0x18000, URZ ;  /* 0x0001800006187890 */ /* 0x000fe2000fffe03f */
[----:B------:R-:W-:Y:S01]  /*cb10*/  R2UR UR29, R8 ;  /* 0x00000000081d72ca */ /* 0x000fe200000e0000 */
[----:B------:R-:W-:Y:S01]  /*cb20*/  UMOV UR26, UR10 ;  /* 0x0000000a001a7c82 */ /* 0x000fe20008000000 */
[----:B------:R-:W-:Y:S01]  /*cb30*/  R2UR UR27, R2 ;  /* 0x00000000021b72ca */ /* 0x000fe200000e0000 */
[----:B------:R-:W-:Y:S01]  /*cb40*/  UMOV UR47, UR43 ;  /* 0x0000002b002f7c82 */ /* 0x000fe20008000000 */
[----:B------:R-:W-:Y:S01]  /*cb50*/  MOV R12, UR31 ;  /* 0x0000001f000c7c02 */ /* 0x000fe20008000f00 */
[----:B---3--:R-:W-:Y:S01]  /*cb60*/  UIADD3 UR32, UR6, 0x1b000, URZ ;  /* 0x0001b00006207890 */ /* 0x008fe2000fffe03f */
[----:B------:R-:W-:Y:S01]  /*cb70*/  R2UR UR35, R53 ;  /* 0x00000000352372ca */ /* 0x000fe200000e0000 */
[----:B------:R-:W-:Y:S01]  /*cb80*/  UMOV UR34, UR10 ;  /* 0x0000000a00227c82 */ /* 0x000fe20008000000 */
[----:B------:R-:W-:-:S03]  /*cb90*/  R2UR UR31, R12 ;  /* 0x000000000c1f72ca */ /* 0x000fc600000e0000 */
[----:B------:R-:W-:Y:S01]  /*cba0*/  UMOV UR12, UR28 ;  /* 0x0000001c000c7c82 */ /* 0x000fe20008000000 */
[----:B------:R-:W-:Y:S01]  /*cbb0*/  UMOV UR52, UR28 ;  /* 0x0000001c00347c82 */ /* 0x000fe20008000000 */
[----:B------:R-:W-:Y:S01]  /*cbc0*/  UMOV UR13, UR29 ;  /* 0x0000001d000d7c82 */ /* 0x000fe20008000000 */
[----:B0-----:R-:W-:Y:S01]  /*cbd0*/  R2UR UR19, R48 ;  /* 0x00000000301372ca */ /* 0x001fe200000e0000 */
[----:B------:R-:W-:Y:S01]  /*cbe0*/  UIADD3 UR16, UR6, 0x18800, URZ ;  /* 0x0001880006107890 */ /* 0x000fe2000fffe03f */
[----:B------:R-:W-:Y:S01]  /*cbf0*/  IMAD.U32 R25, RZ, RZ, UR28 ;  /* 0x0000001cff197e24 */ /* 0x000fe2000f8e00ff */
[----:B------:R-:W-:Y:S01]  /*cc00*/  UMOV UR14, 0x0 ;  /* 0x00000000000e7882 */ /* 0x000fe20000000000 */
[----:B------:R-:W-:Y:S01]  /*cc10*/  UMOV UR15, 0x10000000 ;  /* 0x10000000000f7882 */ /* 0x000fe20000000000 */
[----:B------:R-:W-:Y:S01]  /*cc20*/  UMOV UR20, UR28 ;  /* 0x0000001c00147c82 */ /* 0x000fe20008000000 */
[----:B------:R-:W-:Y:S01]  /*cc30*/  UMOV UR21, UR29 ;  /* 0x0000001d00157c82 */ /* 0x000fe20008000000 */
[----:B------:R-:W-:Y:S01]  /*cc40*/  UMOV UR18, UR10 ;  /* 0x0000000a00127c82 */ /* 0x000fe20008000000 */
[----:B------:R0:W-:Y:S01]  /*cc50*/  UTMALDG.4D.MULTICAST [UR24], [UR4], UR7, desc[UR14] ;  /* 0x00000e18040073b4 */ /* 0x0001e20008019807 */
[----:B------:R-:W-:Y:S01]  /*cc60*/  UMOV UR45, UR29 ;  /* 0x0000001d002d7c82 */ /* 0x000fe20008000000 */
[----:B------:R-:W-:Y:S01]  /*cc70*/  UMOV UR53, UR29 ;  /* 0x0000001d00357c82 */ /* 0x000fe20008000000 */
[----:B------:R-:W-:Y:S01]  /*cc80*/  MOV R15, UR45 ;  /* 0x0000002d000f7c02 */ /* 0x000fe20008000f00 */
[----:B------:R-:W-:Y:S01]  /*cc90*/  UMOV UR44, UR28 ;  /* 0x0000001c002c7c82 */ /* 0x000fe20008000000 */
[----:B------:R-:W-:Y:S01]  /*cca0*/  MOV R20, UR20 ;  /* 0x0000001400147c02 */ /* 0x000fe20008000f00 */
[----:B------:R-:W-:Y:S01]  /*ccb0*/  IMAD.U32 R26, RZ, RZ, UR29 ;  /* 0x0000001dff1a7e24 */ /* 0x000fe2000f8e00ff */
[----:B------:R-:W-:Y:S01]  /*ccc0*/  MOV R13, UR53 ;  /* 0x00000035000d7c02 */ /* 0x000fe20008000f00 */
[----:B------:R1:W-:Y:S01]  /*ccd0*/  UTMALDG.4D.MULTICAST [UR16], [UR4], UR7, desc[UR14] ;  /* 0x00000e10040073b4 */ /* 0x0003e20008019807 */
[----:B------:R-:W-:Y:S01]  /*cce0*/  MOV R14, UR52 ;  /* 0x00000034000e7c02 */ /* 0x000fe20008000f00 */
[----:B------:R-:W-:Y:S01]  /*ccf0*/  IMAD.U32 R27, RZ, RZ, UR28 ;  /* 0x0000001cff1b7e24 */ /* 0x000fe2000f8e00ff */
[----:B------:R-:W-:Y:S01]  /*cd00*/  MOV R21, UR19 ;  /* 0x0000001300157c02 */ /* 0x000fe20008000f00 */
[----:B------:R-:W-:Y:S01]  /*cd10*/  IMAD.U32 R28, RZ, RZ, UR29 ;  /* 0x0000001dff1c7e24 */ /* 0x000fe2000f8e00ff */
[----:B------:R-:W-:Y:S01]  /*cd20*/  MOV R19, UR21 ;  /* 0x0000001500137c02 */ /* 0x000fe20008000f00 */
[----:B------:R-:W-:Y:S01]  /*cd30*/  UMOV UR60, UR28 ;  /* 0x0000001c003c7c82 */ /* 0x000fe20008000000 */
[----:B------:R-:W-:Y:S01]  /*cd40*/  UMOV UR61, UR29 ;  /* 0x0000001d003d7c82 */ /* 0x000fe20008000000 */
[----:B------:R2:W-:Y:S01]  /*cd50*/  UTMALDG.4D.MULTICAST [UR8], [UR4], UR7, desc[UR14] ;  /* 0x00000e08040073b4 */ /* 0x0005e20008019807 */
[----:B------:R-:W-:Y:S01]  /*cd60*/  UMOV UR36, UR28 ;  /* 0x0000001c00247c82 */ /* 0x000fe20008000000 */
[----:B------:R-:W-:Y:S01]  /*cd70*/  UMOV UR37, UR29 ;  /* 0x0000001d00257c82 */ /* 0x000fe20008000000 */
[----:B------:R-:W-:Y:S01]  /*cd80*/  MOV R17, UR44 ;  /* 0x0000002c00117c02 */ /* 0x000fe20008000f00 */
[----:B------:R-:W-:Y:S01]  /*cd90*/  UMOV UR46, UR35 ;  /* 0x00000023002e7c82 */ /* 0x000fe20008000000 */
[----:B------:R-:W-:-:S02]  /*cda0*/  MOV R22, UR37 ;  /* 0x0000002500167c02 */ /* 0x000fc40008000f00 */
[----:B------:R-:W-:Y:S01]  /*cdb0*/  MOV R23, UR36 ;  /* 0x0000002400177c02 */ /* 0x000fe20008000f00 */
[----:B------:R3:W-:Y:S01]  /*cdc0*/  UTMALDG.4D.MULTICAST [UR48], [UR4], UR7, desc[UR14] ;  /* 0x00000e30040073b4 */ /* 0x0007e20008019807 */
[----:B------:R-:W-:Y:S01]  /*cdd0*/  MOV R12, UR54 ;  /* 0x00000036000c7c02 */ /* 0x000fe20008000f00 */
[----:B0-----:R-:W-:-:S03]  /*cde0*/  UIADD3 UR24, UR6, 0x1b800, URZ ;  /* 0x0001b80006187890 */ /* 0x001fc6000fffe03f */
[----:B------:R-:W-:Y:S01]  /*cdf0*/  R2UR UR54, R12 ;  /* 0x000000000c3672ca */ /* 0x000fe200000e0000 */
[----:B------:R0:W-:Y:S01]  /*ce00*/  UTMALDG.4D.MULTICAST [UR40], [UR4], UR7, desc[UR14] ;  /* 0x00000e28040073b4 */ /* 0x0001e20008019807 */
[----:B-1----:R-:W-:Y:S02]  /*ce10*/  R2UR UR16, R54 ;  /* 0x00000000361072ca */ /* 0x002fe400000e0000 */
[----:B------:R-:W-:Y:S02]  /*ce20*/  R2UR UR20, R25 ;  /* 0x00000000191472ca */ /* 0x000fe400000e0000 */
[----:B------:R-:W-:Y:S02]  /*ce30*/  R2UR UR19, R24 ;  /* 0x00000000181372ca */ /* 0x000fe400000e0000 */
[----:B------:R-:W-:Y:S02]  /*ce40*/  MOV R24, UR27 ;  /* 0x0000001b00187c02 */ /* 0x000fe40008000f00 */
[----:B--2---:R-:W-:-:S02]  /*ce50*/  R2UR UR8, R58 ;  /* 0x000000003a0872ca */ /* 0x004fc400000e0000 */
[----:B------:R-:W-:Y:S02]  /*ce60*/  R2UR UR21, R26 ;  /* 0x000000001a1572ca */ /* 0x000fe400000e0000 */
[----:B------:R-:W-:Y:S01]  /*ce70*/  MOV R12, UR54 ;  /* 0x00000036000c7c02 */ /* 0x000fe20008000f00 */
[----:B------:R-:W-:Y:S01]  /*ce80*/  IMAD.U32 R25, RZ, RZ, UR16 ;  /* 0x00000010ff197e24 */ /* 0x000fe2000f8e00ff */
[----:B------:R-:W-:Y:S01]  /*ce90*/  UIADD3 UR16, UR6, 0x1a800, URZ ;  /* 0x0001a80006107890 */ /* 0x000fe2000fffe03f */
[----:B---3--:R-:W-:Y:S01]  /*cea0*/  R2UR UR53, R13 ;  /* 0x000000000d3572ca */ /* 0x008fe200000e0000 */
[----:B------:R-:W-:Y:S02]  /*ceb0*/  UIADD3 UR48, UR6, 0x1c800, URZ ;  /* 0x0001c80006307890 */ /* 0x000fe4000fffe03f */
[----:B------:R-:W-:Y:S01]  /*cec0*/  R2UR UR27, R25 ;  /* 0x00000000191b72ca */ /* 0x000fe200000e0000 */
[----:B------:R-:W-:Y:S01]  /*ced0*/  UMOV UR23, UR19 ;  /* 0x0000001300177c82 */ /* 0x000fe20008000000 */
[----:B------:R-:W-:-:S02]  /*cee0*/  R2UR UR52, R14 ;  /* 0x000000000e3472ca */ /* 0x000fc400000e0000 */
[----:B------:R-:W-:Y:S01]  /*cef0*/  MOV R13, UR29 ;  /* 0x0000001d000d7c02 */ /* 0x000fe20008000f00 */
[----:B------:R1:W-:Y:S01]  /*cf00*/  UTMALDG.4D.MULTICAST [UR16], [UR4], UR7, desc[UR14] ;  /* 0x00000e10040073b4 */ /* 0x0003e20008019807 */
[----:B0-----:R-:W-:Y:S01]  /*cf10*/  R2UR UR45, R15 ;  /* 0x000000000f2d72ca */ /* 0x001fe200000e0000 */
[----:B------:R-:W-:Y:S01]  /*cf20*/  IMAD.U32 R15, RZ, RZ, UR8 ;  /* 0x00000008ff0f7e24 */ /* 0x000fe2000f8e00ff */
[----:B------:R-:W-:Y:S01]  /*cf30*/  R2UR UR8, R60 ;  /* 0x000000003c0872ca */ /* 0x000fe200000e0000 */
[----:B------:R-:W-:Y:S01]  /*cf40*/  UIADD3 UR40, UR6, 0x1d000, URZ ;  /* 0x0001d00006287890 */ /* 0x000fe2000fffe03f */
[----:B------:R-:W-:Y:S02]  /*cf50*/  MOV R14, UR28 ;  /* 0x0000001c000e7c02 */ /* 0x000fe40008000f00 */
[----:B------:R-:W-:Y:S01]  /*cf60*/  R2UR UR28, R27 ;  /* 0x000000001b1c72ca */ /* 0x000fe200000e0000 */
[----:B------:R0:W-:Y:S01]  /*cf70*/  UTMALDG.4D.MULTICAST [UR32], [UR4], UR7, desc[UR14] ;  /* 0x00000e20040073b4 */ /* 0x0001e20008019807 */
[----:B------:R-:W-:Y:S01]  /*cf80*/  R2UR UR29, R28 ;  /* 0x000000001c1d72ca */ /* 0x000fe200000e0000 */
[----:B------:R-:W-:Y:S01]  /*cf90*/  UMOV UR39, UR27 ;  /* 0x0000001b00277c82 */ /* 0x000fe20008000000 */
[----:B------:R-:W-:Y:S01]  /*cfa0*/  R2UR UR51, R56 ;  /* 0x00000000383372ca */ /* 0x000fe200000e0000 */
[----:B------:R-:W-:Y:S01]  /*cfb0*/  IMAD.U32 R27, RZ, RZ, UR10 ;  /* 0x0000000aff1b7e24 */ /* 0x000fe2000f8e00ff */
[----:B------:R-:W-:Y:S01]  /*cfc0*/  R2UR UR44, R17 ;  /* 0x00000000112c72ca */ /* 0x000fe200000e0000 */
[----:B------:R-:W-:Y:S01]  /*cfd0*/  IMAD.U32 R17, RZ, RZ, UR10 ;  /* 0x0000000aff117e24 */ /* 0x000fe2000f8e00ff */
[----:B------:R-:W-:Y:S01]  /*cfe0*/  R2UR UR43, R57 ;  /* 0x00000000392b72ca */ /* 0x000fe200000e0000 */
[----:B------:R-:W-:Y:S01]  /*cff0*/  IMAD.U32 R25, RZ, RZ, UR8 ;  /* 0x00000008ff197e24 */ /* 0x000fe2000f8e00ff */
[----:B------:R-:W-:Y:S01]  /*d000*/  R2UR UR8, R61 ;  /* 0x000000003d0872ca */ /* 0x000fe200000e0000 */
[----:B------:R-:W-:-:S04]  /*d010*/  IMAD.U32 R28, RZ, RZ, UR10 ;  /* 0x0000000aff1c7e24 */ /* 0x000fc8000f8e00ff */
[----:B------:R2:W-:Y:S01]  /*d020*/  UTMALDG.4D.MULTICAST [UR24], [UR4], UR7, desc[UR14] ;  /* 0x00000e18040073b4 */ /* 0x0005e20008019807 */
[----:B-1----:R-:W-:Y:S01]  /*d030*/  R2UR UR21, R19 ;  /* 0x00000000131572ca */ /* 0x002fe200000e0000 */
[----:B------:R-:W-:Y:S01]  /*d040*/  IMAD.U32 R19, RZ, RZ, UR10 ;  /* 0x0000000aff137e24 */ /* 0x000fe2000f8e00ff */
[----:B------:R1:W-:Y:S05]  /*d050*/  UTMALDG.4D.MULTICAST [UR56], [UR4], UR7, desc[UR14] ;  /* 0x00000e38040073b4 */ /* 0x0003ea0008019807 */
[----:B------:R-:W-:Y:S01]  /*d060*/  IMAD.U32 R26, RZ, RZ, UR8 ;  /* 0x00000008ff1a7e24 */ /* 0x000fe2000f8e00ff */
[----:B------:R-:W-:Y:S01]  /*d070*/  R2UR UR8, R62 ;  /* 0x000000003e0872ca */ /* 0x000fe200000e0000 */
[----:B------:R-:W-:Y:S01]  /*d080*/  UMOV UR18, UR54 ;  /* 0x0000003600127c82 */ /* 0x000fe20008000000 */
[----:B------:R-:W-:Y:S01]  /*d090*/  R2UR UR19, R21 ;  /* 0x00000000151372ca */ /* 0x000fe200000e0000 */
[----:B------:R-:W-:Y:S01]  /*d0a0*/  UIADD3 UR16, UR6, 0x18c00, URZ ;  /* 0x00018c0006107890 */ /* 0x000fe2000fffe03f */
[----:B0-----:R-:W-:Y:S01]  /*d0b0*/  R2UR UR37, R22 ;  /* 0x00000000162572ca */ /* 0x001fe200000e0000 */
[----:B------:R-:W-:Y:S01]  /*d0c0*/  UIADD3 UR32, UR6, 0x1e000, URZ ;  /* 0x0001e00006207890 */ /* 0x000fe2000fffe03f */
[----:B------:R0:W-:Y:S01]  /*d0d0*/  UTMALDG.4D.MULTICAST [UR48], [UR4], UR7, desc[UR14] ;  /* 0x00000e30040073b4 */ /* 0x0001e20008019807 */
[----:B------:R-:W-:-:S02]  /*d0e0*/  R2UR UR36, R23 ;  /* 0x00000000172472ca */ /* 0x000fc400000e0000 */
[----:B------:R-:W-:Y:S02]  /*d0f0*/  R2UR UR35, R59 ;  /* 0x000000003b2372ca */ /* 0x000fe400000e0000 */
[----:B------:R-:W-:Y:S02]  /*d100*/  R2UR UR20, R20 ;  /* 0x00000000141472ca */ /* 0x000fe400000e0000 */
[----:B------:R-:W-:Y:S01]  /*d110*/  MOV R20, UR41 ;  /* 0x0000002900147c02 */ /* 0x000fe20008000f00 */
[----:B------:R3:W-:Y:S01]  /*d120*/  UTMALDG.4D.MULTICAST [UR40], [UR4], UR7, desc[UR14] ;  /* 0x00000e28040073b4 */ /* 0x0007e20008019807 */
[----:B------:R-:W-:Y:S02]  /*d130*/  MOV R22, UR47 ;  /* 0x0000002f00167c02 */ /* 0x000fe40008000f00 */
[----:B------:R-:W-:Y:S01]  /*d140*/  MOV R23, UR46 ;  /* 0x0000002e00177c02 */ /* 0x000fe20008000f00 */
[----:B--2---:R-:W-:Y:S01]  /*d150*/  UMOV UR26, UR54 ;  /* 0x00000036001a7c82 */ /* 0x004fe20008000000 */
[----:B------:R-:W-:Y:S01]  /*d160*/  R2UR UR29, R13 ;  /* 0x000000000d1d72ca */ /* 0x000fe200000e0000 */
[----:B------:R-:W-:Y:S01]  /*d170*/  UIADD3 UR24, UR6, 0x18400, URZ ;  /* 0x0001840006187890 */ /* 0x000fe2000fffe03f */
[----:B------:R-:W-:Y:S01]  /*d180*/  R2UR UR28, R14 ;  /* 0x000000000e1c72ca */ /* 0x000fe200000e0000 */
[----:B------:R-:W-:Y:S01]  /*d190*/  IMAD.U32 R14, RZ, RZ, UR8 ;  /* 0x00000008ff0e7e24 */ /* 0x000fe2000f8e00ff */
[----:B------:R-:W-:Y:S01]  /*d1a0*/  MOV R13, UR51 ;  /* 0x00000033000d7c02 */ /* 0x000fe20008000f00 */
[----:B------:R-:W-:Y:S01]  /*d1b0*/  UIADD3 UR8, UR6, 0x19400, URZ ;  /* 0x0001940006087890 */ /* 0x000fe2000fffe03f */
[----:B------:R-:W-:Y:S01]  /*d1c0*/  R2UR UR27, R24 ;  /* 0x00000000181b72ca */ /* 0x000fe200000e0000 */
[----:B-1----:R-:W-:Y:S01]  /*d1d0*/  UIADD3 UR56, UR6, 0x1c400, URZ ;  /* 0x0001c40006387890 */ /* 0x002fe2000fffe03f */
[----:B------:R-:W-:-:S02]  /*d1e0*/  MOV R24, UR43 ;  /* 0x0000002b00187c02 */ /* 0x000fc40008000f00 */
[----:B------:R-:W-:Y:S01]  /*d1f0*/  R2UR UR54, R12 ;  /* 0x000000000c3672ca */ /* 0x000fe200000e0000 */
[----:B------:R-:W-:Y:S01]  /*d200*/  VIADD R12, R11, 0x1 ;  /* 0x000000010b0c7836 */ /* 0x000fe20000000000 */
[----:B------:R-:W-:Y:S01]  /*d210*/  R2UR UR47, R22 ;  /* 0x00000000162f72ca */ /* 0x000fe200000e0000 */
[----:B------:R-:W-:Y:S01]  /*d220*/  UMOV UR13, UR29 ;  /* 0x0000001d000d7c82 */ /* 0x000fe20008000000 */
[----:B------:R-:W-:Y:S01]  /*d230*/  R2UR UR46, R23 ;  /* 0x00000000172e72ca */ /* 0x000fe200000e0000 */
[----:B0-----:R-:W-:Y:S01]  /*d240*/  UIADD3 UR48, UR6, 0x1d800, URZ ;  /* 0x0001d80006307890 */ /* 0x001fe2000fffe03f */
[----:B------:R-:W-:Y:S01]  /*d250*/  R2UR UR50, R17 ;  /* 0x00000000113272ca */ /* 0x000fe200000e0000 */
[----:B------:R-:W-:Y:S01]  /*d260*/  UMOV UR52, UR28 ;  /* 0x0000001c00347c82 */ /* 0x000fe20008000000 */
[----:B------:R-:W-:Y:S01]  /*d270*/  R2UR UR51, R15 ;  /* 0x000000000f3372ca */ /* 0x000fe200000e0000 */
[----:B------:R-:W-:Y:S01]  /*d280*/  UMOV UR53, UR29 ;  /* 0x0000001d00357c82 */ /* 0x000fe20008000000 */
[----:B------:R-:W-:Y:S01]  /*d290*/  UMOV UR12, UR28 ;  /* 0x0000001c000c7c82 */ /* 0x000fe20008000000 */
[----:B------:R-:W-:Y:S01]  /*d2a0*/  MOV R32, UR35 ;  /* 0x0000002300207c02 */ /* 0x000fe20008000f00 */
[----:B------:R-:W-:Y:S01]  /*d2b0*/  UMOV UR60, UR28 ;  /* 0x0000001c003c7c82 */ /* 0x000fe20008000000 */
[----:B---3--:R-:W-:Y:S01]  /*d2c0*/  R2UR UR42, R19 ;  /* 0x00000000132a72ca */ /* 0x008fe200000e0000 */
[----:B------:R-:W-:Y:S01]  /*d2d0*/  UIADD3 UR40, UR6, 0x1f800, URZ ;  /* 0x0001f80006287890 */ /* 0x000fe2000fffe03f */
[----:B------:R-:W-:Y:S01]  /*d2e0*/  R2UR UR43, R14 ;  /* 0x000000000e2b72ca */ /* 0x000fe200000e0000 */
[----:B------:R-:W-:Y:S01]  /*d2f0*/  UMOV UR44, UR28 ;  /* 0x0000001c002c7c82 */ /* 0x000fe20008000000 */
[----:B------:R-:W-:Y:S01]  /*d300*/  UMOV UR45, UR29 ;  /* 0x0000001d002d7c82 */ /* 0x000fe20008000000 */
[----:B------:R-:W-:Y:S01]  /*d310*/  MOV R15, UR44 ;  /* 0x0000002c000f7c02 */ /* 0x000fe20008000f00 */
[----:B------:R-:W-:Y:S01]  /*d320*/  UMOV UR10, UR54 ;  /* 0x00000036000a7c82 */ /* 0x000fe20008000000 */
[----:B------:R-:W-:Y:S01]  /*d330*/  MOV R21, UR40 ;  /* 0x0000002800157c02 */ /* 0x000fe20008000f00 */
[----:B------:R0:W-:Y:S01]  /*d340*/  UTMALDG.4D.MULTICAST [UR48], [UR4], UR7, desc[UR14] ;  /* 0x00000e30040073b4 */ /* 0x0001e20008019807 */
[----:B------:R-:W-:Y:S01]  /*d350*/  UMOV UR38, UR51 ;  /* 0x0000003300267c82 */ /* 0x000fe20008000000 */
[----:B------:R-:W-:Y:S01]  /*d360*/  UIADD3 UR40, UR6, 0x1f000, URZ ;  /* 0x0001f00006287890 */ /* 0x000fe2000fffe03f */
[----:B------:R-:W-:Y:S01]  /*d370*/  MOV R14, UR45 ;  /* 0x0000002d000e7c02 */ /* 0x000fe20008000f00 */
[----:B------:R-:W-:Y:S01]  /*d380*/  UMOV UR61, UR29 ;  /* 0x0000001d003d7c82 */ /* 0x000fe20008000000 */
[----:B------:R-:W-:Y:S01]  /*d390*/  MOV R19, UR42 ;  /* 0x0000002a00137c02 */ /* 0x000fe20008000f00 */
[----:B------:R-:W-:Y:S01]  /*d3a0*/  @P2 IMAD.MOV R12, RZ, RZ, R11 ;  /* 0x000000ffff0c2224 */ /* 0x000fe200078e020b */
[----:B------:R-:W-:Y:S01]  /*d3b0*/  MOV R17, UR43 ;  /* 0x0000002b00117c02 */ /* 0x000fe20008000f00 */
[----:B------:R1:W-:Y:S01]  /*d3c0*/  UTMALDG.4D.MULTICAST [UR32], [UR4], UR7, desc[UR14] ;  /* 0x00000e20040073b4 */ /* 0x0003e20008019807 */
[----:B------:R-:W-:Y:S01]  /*d3d0*/  R2UR UR42, R28 ;  /* 0x000000001c2a72ca */ /* 0x000fe200000e0000 */
[----:B------:R-:W-:Y:S01]  /*d3e0*/  UMOV UR58, UR54 ;  /* 0x00000036003a7c82 */ /* 0x000fe20008000000 */
[----:B------:R-:W-:-:S02]  /*d3f0*/  R2UR UR43, R26 ;  /* 0x000000001a2b72ca */ /* 0x000fc400000e0000 */
[----:B------:R-:W-:Y:S02]  /*d400*/  MOV R22, UR33 ;  /* 0x0000002100167c02 */ /* 0x000fe40008000f00 */
[----:B------:R-:W-:Y:S02]  /*d410*/  MOV R23, UR29 ;  /* 0x0000001d00177c02 */ /* 0x000fe40008000f00 */
[----:B------:R-:W-:-:S04]  /*d420*/  SEL R11, RZ, 0x1, P4 ;  /* 0x00000001ff0b7807 */ /* 0x000fc80002000000 */
[----:B------:R-:W-:-:S03]  /*d430*/  LOP3.LUT R6, R6, R11, RZ, 0x3c, !PT ;  /* 0x0000000b06067212 */ /* 0x000fc600078e3cff */
[----:B------:R-:W-:Y:S01]  /*d440*/  UMOV UR30, UR43 ;  /* 0x0000002b001e7c82 */ /* 0x000fe20008000000 */
[----:B0-----:R-:W-:Y:S01]  /*d450*/  R2UR UR51, R13 ;  /* 0x000000000d3372ca */ /* 0x001fe200000e0000 */
[----:B------:R-:W-:Y:S01]  /*d460*/  UIADD3 UR48, UR6, 0x1e800, URZ ;  /* 0x0001e80006307890 */ /* 0x000fe2000fffe03f */
[----:B------:R-:W-:Y:S01]  /*d470*/  R2UR UR50, R27 ;  /* 0x000000001b3272ca */ /* 0x000fe200000e0000 */
[----:B-1----:R-:W-:Y:S01]  /*d480*/  UMOV UR36, UR28 ;  /* 0x0000001c00247c82 */ /* 0x002fe20008000000 */
[----:B------:R-:W-:Y:S01]  /*d490*/  UMOV UR37, UR29 ;  /* 0x0000001d00257c82 */ /* 0x000fe20008000000 */
[----:B------:R-:W-:Y:S01]  /*d4a0*/  MOV R31, UR36 ;  /* 0x00000024001f7c02 */ /* 0x000fe20008000f00 */
[----:B------:R-:W-:Y:S01]  /*d4b0*/  UMOV UR34, UR54 ;  /* 0x0000003600227c82 */ /* 0x000fe20008000000 */
[----:B------:R-:W-:-:S06]  /*d4c0*/  MOV R30, UR37 ;  /* 0x00000025001e7c02 */ /* 0x000fcc0008000f00 */
[----:B------:R-:W-:Y:S02]  /*d4d0*/  MOV R13, UR51 ;  /* 0x00000033000d7c02 */ /* 0x000fe40008000f00 */
[----:B------:R-:W-:-:S13]  /*d4e0*/  R2UR UR51, R25 ;  /* 0x00000000193372ca */ /* 0x000fda00000e0000 */
[----:B------:R0:W-:Y:S01]  /*d4f0*/  UTMALDG.4D.MULTICAST [UR48], [UR4], UR7, desc[UR14] ;  /* 0x00000e30040073b4 */ /* 0x0001e20008019807 */
[----:B------:R-:W-:Y:S01]  /*d500*/  UMOV UR32, UR51 ;  /* 0x0000003300207c82 */ /* 0x000fe20008000000 */
[----:B------:R1:W-:Y:S01]  /*d510*/  UTMALDG.4D.MULTICAST [UR40], [UR4], UR7, desc[UR14] ;  /* 0x00000e28040073b4 */ /* 0x0003e20008019807 */
[----:B0-----:R-:W-:Y:S01]  /*d520*/  R2UR UR51, R13 ;  /* 0x000000000d3372ca */ /* 0x001fe200000e0000 */
[----:B------:R-:W-:Y:S01]  /*d530*/  UIADD3 UR48, UR6, 0x1cc00, URZ ;  /* 0x0001cc0006307890 */ /* 0x000fe2000fffe03f */
[----:B------:R-:W0:Y:S01]  /*d540*/  LDC R13, c[0x0][0x3c8] ;  /* 0x0000f200ff0d7b82 */ /* 0x000e220000000800 */
[----:B------:R-:W-:Y:S01]  /*d550*/  UMOV UR50, UR54 ;  /* 0x0000003600327c82 */ /* 0x000fe20008000000 */
[----:B-1----:R-:W-:Y:S02]  /*d560*/  R2UR UR45, R14 ;  /* 0x000000000e2d72ca */ /* 0x002fe400000e0000 */
[----:B------:R-:W-:Y:S02]  /*d570*/  R2UR UR44, R15 ;  /* 0x000000000f2c72ca */ /* 0x000fe400000e0000 */
[----:B------:R-:W-:-:S02]  /*d580*/  R2UR UR43, R17 ;  /* 0x00000000112b72ca */ /* 0x000fc400000e0000 */
[----:B------:R-:W-:Y:S02]  /*d590*/  R2UR UR42, R19 ;  /* 0x00000000132a72ca */ /* 0x000fe400000e0000 */
[----:B------:R-:W-:Y:S02]  /*d5a0*/  R2UR UR41, R20 ;  /* 0x00000000142972ca */ /* 0x000fe400000e0000 */
[----:B------:R-:W-:Y:S02]  /*d5b0*/  R2UR UR40, R21 ;  /* 0x00000000152872ca */ /* 0x000fe400000e0000 */
[----:B------:R-:W-:Y:S02]  /*d5c0*/  MOV R19, UR37 ;  /* 0x0000002500137c02 */ /* 0x000fe40008000f00 */
[----:B------:R-:W-:-:S03]  /*d5d0*/  MOV R20, UR36 ;  /* 0x0000002400147c02 */ /* 0x000fc60008000f00 */
[----:B------:R-:W-:Y:S01]  /*d5e0*/  UMOV UR22, UR43 ;  /* 0x0000002b00167c82 */ /* 0x000fe20008000000 */
[----:B0-----:R-:W-:Y:S01]  /*d5f0*/  ISETP.NE.AND P3, PT, R12, R13, PT ;  /* 0x0000000d0c00720c */ /* 0x001fe20003f65270 */
[----:B------:R-:W-:Y:S01]  /*d600*/  VIADD R13, R8, 0x1 ;  /* 0x00000001080d7836 */ /* 0x000fe20000000000 */
[----:B------:R-:W-:Y:S02]  /*d610*/  MOV R26, UR22 ;  /* 0x00000016001a7c02 */ /* 0x000fe40008000f00 */
[----:B------:R-:W-:Y:S01]  /*d620*/  SEL R11, R12, RZ, P3 ;  /* 0x000000ff0c0b7207 */ /* 0x000fe20001800000 */
[----:B------:R0:W-:Y:S01]  /*d630*/  UTMALDG.4D.MULTICAST [UR40], [UR4], UR7, desc[UR14] ;  /* 0x00000e28040073b4 */ /* 0x0001e20008019807 */
[----:B------:R-:W-:Y:S01]  /*d640*/  R2UR UR22, R26 ;  /* 0x000000001a1672ca */ /* 0x000fe200000e0000 */
[----:B------:R1:W-:Y:S06]  /*d650*/  UTMALDG.4D.MULTICAST [UR24], [UR4], UR7, desc[UR14] ;  /* 0x00000e18040073b4 */ /* 0x0003ec0008019807 */
[----:B------:R-:W-:-:S04]  /*d660*/  @P3 IMAD.MOV R13, RZ, RZ, R8 ;  /* 0x000000ffff0d3224 */ /* 0x000fc800078e0208 */
[----:B------:R-:W-:Y:S01]  /*d670*/  IMAD.MOV.U32 R8, RZ, RZ, R13 ;  /* 0x000000ffff087224 */ /* 0x000fe200078e000d */
[----:B------:R2:W-:Y:S01]  /*d680*/  UTMALDG.4D.MULTICAST [UR16], [UR4], UR7, desc[UR14] ;  /* 0x00000e10040073b4 */ /* 0x0005e20008019807 */
[----:B------:R3:W-:Y:S01]  /*d690*/  UTMALDG.4D.MULTICAST [UR8], [UR4], UR7, desc[UR14] ;  /* 0x00000e08040073b4 */ /* 0x0007e20008019807 */
[----:B0-----:R-:W-:Y:S01]  /*d6a0*/  R2UR UR43, R24 ;  /* 0x00000000182b72ca */ /* 0x001fe200000e0000 */
[----:B------:R-:W-:Y:S01]  /*d6b0*/  UIADD3 UR40, UR6, 0x19c00, URZ ;  /* 0x00019c0006287890 */ /* 0x000fe2000fffe03f */
[----:B------:R-:W-:Y:S01]  /*d6c0*/  MOV R24, UR28 ;  /* 0x0000001c00187c02 */ /* 0x000fe20008000f00 */
[----:B------:R-:W-:Y:S01]  /*d6d0*/  UMOV UR44, UR28 ;  /* 0x0000001c002c7c82 */ /* 0x000fe20008000000 */
[----:B------:R-:W-:Y:S01]  /*d6e0*/  UMOV UR45, UR29 ;  /* 0x0000001d002d7c82 */ /* 0x000fe20008000000 */
[----:B------:R-:W-:Y:S01]  /*d6f0*/  UMOV UR41, UR9 ;  /* 0x0000000900297c82 */ /* 0x000fe20008000000 */
[----:B------:R-:W-:Y:S01]  /*d700*/  UMOV UR42, UR54 ;  /* 0x00000036002a7c82 */ /* 0x000fe20008000000 */
[----:B------:R-:W-:Y:S01]  /*d710*/  MOV R14, UR45 ;  /* 0x0000002d000e7c02 */ /* 0x000fe20008000f00 */
[----:B-1----:R-:W-:Y:S01]  /*d720*/  UMOV UR27, UR32 ;  /* 0x00000020001b7c82 */ /* 0x002fe20008000000 */
[----:B------:R-:W-:Y:S01]  /*d730*/  UIADD3 UR32, UR6, 0x1a400, URZ ;  /* 0x0001a40006207890 */ /* 0x000fe2000fffe03f */
[----:B------:R-:W-:Y:S01]  /*d740*/  MOV R15, UR44 ;  /* 0x0000002c000f7c02 */ /* 0x000fe20008000f00 */
[----:B------:R-:W-:Y:S01]  /*d750*/  UMOV UR24, UR46 ;  /* 0x0000002e00187c82 */ /* 0x000fe20008000000 */
[----:B------:R-:W-:Y:S01]  /*d760*/  MOV R25, UR27 ;  /* 0x0000001b00197c02 */ /* 0x000fe20008000f00 */
[----:B------:R-:W-:Y:S01]  /*d770*/  UMOV UR27, UR23 ;  /* 0x00000017001b7c82 */ /* 0x000fe20008000000 */
[----:B------:R-:W-:Y:S01]  /*d780*/  MOV R17, UR43 ;  /* 0x0000002b00117c02 */ /* 0x000fe20008000f00 */
[----:B------:R-:W-:Y:S01]  /*d790*/  UMOV UR43, UR31 ;  /* 0x0000001f002b7c82 */ /* 0x000fe20008000000 */
[----:B--2---:R-:W-:Y:S01]  /*d7a0*/  UMOV UR19, UR39 ;  /* 0x0000002700137c82 */ /* 0x004fe20008000000 */
[----:B------:R-:W-:Y:S01]  /*d7b0*/  UMOV UR16, UR47 ;  /* 0x0000002f00107c82 */ /* 0x000fe20008000000 */
[----:B------:R-:W-:Y:S01]  /*d7c0*/  UMOV UR35, UR19 ;  /* 0x0000001300237c82 */ /* 0x000fe20008000000 */
[----:B------:R-:W-:Y:S01]  /*d7d0*/  UMOV UR19, UR30 ;  /* 0x0000001e00137c82 */ /* 0x000fe20008000000 */
[----:B------:R-:W-:Y:S01]  /*d7e0*/  MOV R21, UR35 ;  /* 0x0000002300157c02 */ /* 0x000fe20008000f00 */
[----:B------:R-:W-:Y:S01]  /*d7f0*/  UMOV UR35, UR16 ;  /* 0x0000001000237c82 */ /* 0x000fe20008000000 */
[----:B------:R0:W-:Y:S01]  /*d800*/  UTMALDG.4D.MULTICAST [UR40], [UR4], UR7, desc[UR14] ;  /* 0x00000e28040073b4 */ /* 0x0001e20008019807 */
[----:B------:R-:W-:Y:S01]  /*d810*/  MOV R29, UR19 ;  /* 0x00000013001d7c02 */ /* 0x000fe20008000f00 */
[----:B---3--:R-:W-:Y:S01]  /*d820*/  UMOV UR10, UR28 ;  /* 0x0000001c000a7c82 */ /* 0x008fe20008000000 */
[----:B------:R-:W-:Y:S01]  /*d830*/  UMOV UR8, UR29 ;  /* 0x0000001d00087c82 */ /* 0x000fe20008000000 */
[----:B------:R-:W-:Y:S01]  /*d840*/  UMOV UR36, UR10 ;  /* 0x0000000a00247c82 */ /* 0x000fe20008000000 */
[----:B------:R-:W-:Y:S01]  /*d850*/  UMOV UR37, UR8 ;  /* 0x0000000800257c82 */ /* 0x000fe20008000000 */
[----:B------:R-:W-:Y:S01]  /*d860*/  UMOV UR19, UR24 ;  /* 0x0000001800137c82 */ /* 0x000fe20008000000 */
[----:B------:R-:W-:Y:S01]  /*d870*/  UIADD3 UR24, UR6, 0x1ac00, URZ ;  /* 0x0001ac0006187890 */ /* 0x000fe2000fffe03f */
[----:B------:R1:W-:Y:S01]  /*d880*/  UTMALDG.4D.MULTICAST [UR32], [UR4], UR7, desc[UR14] ;  /* 0x00000e20040073b4 */ /* 0x0003e20008019807 */
[----:B------:R-:W-:Y:S01]  /*d890*/  UIADD3 UR16, UR6, 0x1b400, URZ ;  /* 0x0001b40006107890 */ /* 0x000fe2000fffe03f */
[----:B------:R-:W-:Y:S01]  /*d8a0*/  UMOV UR18, UR28 ;  /* 0x0000001c00127c82 */ /* 0x000fe20008000000 */
        /* <DEDUP_REMOVED lines=8> */
[----:B------:R2:W-:Y:S01]  /*d930*/  UTMALDG.4D.MULTICAST [UR24], [UR4], UR7, desc[UR14] ;  /* 0x00000e18040073b4 */ /* 0x0005e20008019807 */
[----:B------:R-:W-:Y:S01]  /*d940*/  UIADD3 UR8, UR6, 0x1dc00, URZ ;  /* 0x0001dc0006087890 */ /* 0x000fe2000fffe03f */
[----:B------:R-:W-:Y:S01]  /*d950*/  MOV R27, UR21 ;  /* 0x00000015001b7c02 */ /* 0x000fe20008000f00 */
[----:B------:R-:W-:Y:S01]  /*d960*/  UMOV UR11, UR38 ;  /* 0x00000026000b7c82 */ /* 0x000fe20008000000 */
[----:B------:R-:W-:Y:S01]  /*d970*/  MOV R28, UR20 ;  /* 0x00000014001c7c02 */ /* 0x000fe20008000f00 */
[----:B------:R-:W-:Y:S01]  /*d980*/  UMOV UR10, UR54 ;  /* 0x00000036000a7c82 */ /* 0x000fe20008000000 */
[----:B0-----:R-:W-:Y:S01]  /*d990*/  R2UR UR45, R14 ;  /* 0x000000000e2d72ca */ /* 0x001fe200000e0000 */
[----:B------:R-:W-:Y:S01]  /*d9a0*/  UIADD3 UR40, UR6, 0x1d400, URZ ;  /* 0x0001d40006287890 */ /* 0x000fe2000fffe03f */
[----:B------:R-:W-:Y:S01]  /*d9b0*/  R2UR UR44, R15 ;  /* 0x000000000f2c72ca */ /* 0x000fe200000e0000 */
[----:B------:R0:W-:Y:S01]  /*d9c0*/  UTMALDG.4D.MULTICAST [UR16], [UR4], UR7, desc[UR14] ;  /* 0x00000e10040073b4 */ /* 0x0001e20008019807 */
[----:B------:R-:W-:-:S02]  /*d9d0*/  R2UR UR43, R17 ;  /* 0x00000000112b72ca */ /* 0x000fc400000e0000 */
[----:B-1----:R-:W-:Y:S01]  /*d9e0*/  R2UR UR37, R19 ;  /* 0x00000000132572ca */ /* 0x002fe200000e0000 */
[----:B------:R-:W-:Y:S01]  /*d9f0*/  UIADD3 UR32, UR6, 0x1bc00, URZ ;  /* 0x0001bc0006207890 */ /* 0x000fe2000fffe03f */
[----:B------:R-:W-:Y:S02]  /*da00*/  R2UR UR36, R20 ;  /* 0x00000000142472ca */ /* 0x000fe400000e0000 */
[----:B------:R-:W-:Y:S02]  /*da10*/  R2UR UR35, R21 ;  /* 0x00000000152372ca */ /* 0x000fe400000e0000 */
[----:B------:R-:W-:Y:S02]  /*da20*/  R2UR UR33, R22 ;  /* 0x00000000162172ca */ /* 0x000fe400000e0000 */
[----:B--2---:R-:W-:Y:S01]  /*da30*/  R2UR UR29, R23 ;  /* 0x00000000171d72ca */ /* 0x004fe200000e0000 */
[----:B------:R-:W-:Y:S01]  /*da40*/  UIADD3 UR24, UR6, 0x1ec00, URZ ;  /* 0x0001ec0006187890 */ /* 0x000fe2000fffe03f */
[----:B------:R-:W-:-:S02]  /*da50*/  R2UR UR28, R24 ;  /* 0x00000000181c72ca */ /* 0x000fc400000e0000 */
[----:B------:R-:W-:-:S07]  /*da60*/  R2UR UR27, R25 ;  /* 0x00000000191b72ca */ /* 0x000fce00000e0000 */
[----:B------:R1:W-:Y:S01]  /*da70*/  UTMALDG.4D.MULTICAST [UR32], [UR4], UR7, desc[UR14] ;  /* 0x00000e20040073b4 */ /* 0x0003e20008019807 */
[----:B0-----:R-:W-:Y:S01]  /*da80*/  R2UR UR21, R27 ;  /* 0x000000001b1572ca */ /* 0x001fe200000e0000 */
[----:B------:R-:W-:Y:S01]  /*da90*/  UIADD3 UR16, UR6, 0x1f400, URZ ;  /* 0x0001f40006107890 */ /* 0x000fe2000fffe03f */
[----:B------:R-:W-:Y:S02]  /*daa0*/  R2UR UR20, R28 ;  /* 0x000000001c1472ca */ /* 0x000fe400000e0000 */
[----:B------:R-:W-:Y:S01]  /*dab0*/  R2UR UR19, R29 ;  /* 0x000000001d1372ca */ /* 0x000fe200000e0000 */
[----:B------:R-:W-:Y:S01]  /*dac0*/  UTMALDG.4D.MULTICAST [UR56], [UR4], UR7, desc[UR14] ;  /* 0x00000e38040073b4 */ /* 0x000fe20008019807 */
[----:B------:R-:W-:Y:S01]  /*dad0*/  UTMALDG.4D.MULTICAST [UR48], [UR4], UR7, desc[UR14] ;  /* 0x00000e30040073b4 */ /* 0x000fe20008019807 */
[----:B------:R-:W-:Y:S01]  /*dae0*/  UTMALDG.4D.MULTICAST [UR40], [UR4], UR7, desc[UR14] ;  /* 0x00000e28040073b4 */ /* 0x000fe20008019807 */
[----:B-1----:R-:W-:Y:S01]  /*daf0*/  R2UR UR37, R30 ;  /* 0x000000001e2572ca */ /* 0x002fe200000e0000 */
[----:B------:R-:W-:Y:S01]  /*db00*/  UIADD3 UR32, UR6, 0x1e400, URZ ;  /* 0x0001e40006207890 */ /* 0x000fe2000fffe03f */
[----:B------:R-:W-:Y:S01]  /*db10*/  R2UR UR36, R31 ;  /* 0x000000001f2472ca */ /* 0x000fe200000e0000 */
[----:B------:R-:W-:Y:S01]  /*db20*/  UMOV UR33, UR9 ;  /* 0x0000000900217c82 */ /* 0x000fe20008000000 */
[----:B------:R-:W-:Y:S01]  /*db30*/  R2UR UR35, R32 ;  /* 0x00000000202372ca */ /* 0x000fe200000e0000 */
[----:B------:R0:W-:-:S12]  /*db40*/  UTMALDG.4D.MULTICAST [UR8], [UR4], UR7, desc[UR14] ;  /* 0x00000e08040073b4 */ /* 0x0001d80008019807 */
[----:B------:R1:W-:Y:S01]  /*db50*/  UTMALDG.4D.MULTICAST [UR32], [UR4], UR7, desc[UR14] ;  /* 0x00000e20040073b4 */ /* 0x0003e20008019807 */
[----:B------:R1:W-:Y:S01]  /*db60*/  UTMALDG.4D.MULTICAST [UR24], [UR4], UR7, desc[UR14] ;  /* 0x00000e18040073b4 */ /* 0x0003e20008019807 */
[----:B0-----:R-:W-:Y:S01]  /*db70*/  UIADD3 UR8, UR6, 0x1fc00, URZ ;  /* 0x0001fc0006087890 */ /* 0x001fe2000fffe03f */
[----:B------:R1:W-:Y:S01]  /*db80*/  UTMALDG.4D.MULTICAST [UR16], [UR4], UR7, desc[UR14] ;  /* 0x00000e10040073b4 */ /* 0x0003e20008019807 */
[----:B------:R-:W-:Y:S01]  /*db90*/  UMOV UR11, UR22 ;  /* 0x00000016000b7c82 */ /* 0x000fe20008000000 */
[----:B------:R-:W-:Y:S01]  /*dba0*/  UMOV UR12, UR28 ;  /* 0x0000001c000c7c82 */ /* 0x000fe20008000000 */
[----:B------:R-:W-:-:S05]  /*dbb0*/  UMOV UR13, UR29 ;  /* 0x0000001d000d7c82 */ /* 0x000fca0008000000 */
[----:B------:R1:W-:Y:S02]  /*dbc0*/  UTMALDG.4D.MULTICAST [UR8], [UR4], UR7, desc[UR14] ;  /* 0x00000e08040073b4 */ /* 0x0003e40008019807 */
[----:B-1----:R-:W-:Y:S05]  /*dbd0*/  @P5 BRA `(.L_x_282) ;  /* 0xffffffbc00b85947 */ /* 0x002fea000383ffff */
.L_x_278:
[----:B------:R-:W-:Y:S01]  /*dbe0*/  ISETP.GE.U32.AND P2, PT, R5, 0x3, PT ;  /* 0x000000030500780c */ /* 0x000fe20003f46070 */
[----:B------:R-:W-:Y:S05]  /*dbf0*/  WARPSYNC.ALL ;  /* 0x0000000000007948 */ /* 0x000fea0003800000 */
[----:B------:R-:W-:-:S07]  /*dc00*/  ELECT P1, URZ, PT ;  /* 0x00000000003f782f */ /* 0x000fce0003820000 */
[----:B------:R-:W-:-:S05]  /*dc10*/  @P2 IMAD.WIDE.U32 R6, R5, -0x55555555, RZ ;  /* 0xaaaaaaab05062825 */ /* 0x000fca00078e00ff */
[----:B-----5:R-:W-:-:S04]  /*dc20*/  @P2 SHF.R.U32.HI R0, RZ, 0x1, R7 ;  /* 0x00000001ff002819 */ /* 0x020fc80000011607 */
[----:B------:R-:W-:-:S04]  /*dc30*/  @P2 LOP3.LUT R0, R0, 0x1, RZ, 0xc0, !PT ;  /* 0x0000000100002812 */ /* 0x000fc800078ec0ff */
[----:B------:R-:W-:Y:S01]  /*dc40*/  @P2 ISETP.NE.U32.AND P0, PT, R0, 0x1, PT ;  /* 0x000000010000280c */ /* 0x000fe20003f05070 */
[----:B------:R-:W-:-:S12]  /*dc50*/  @!P1 EXIT ;  /* 0x000000000000994d */ /* 0x000fd80003800000 */
[----:B------:R-:W-:Y:S01]  /*dc60*/  LOP3.LUT R3, R3, 0x2, RZ, 0xfc, !PT ;  /* 0x0000000203037812 */ /* 0x000fe200078efcff */
[----:B------:R-:W-:Y:S01]  /*dc70*/  IMAD.MOV.U32 R0, RZ, RZ, 0x1 ;  /* 0x00000001ff007424 */ /* 0x000fe200078e00ff */
[----:B------:R-:W-:Y:S02]  /*dc80*/  @P2 ISETP.NE.U32.AND.EX P0, PT, RZ, RZ, PT, P0 ;  /* 0x000000ffff00220c */ /* 0x000fe40003f05100 */
[----:B------:R-:W-:Y:S02]  /*dc90*/  ISETP.NE.AND P1, PT, R3, 0x3, PT ;  /* 0x000000030300780c */ /* 0x000fe40003f25270 */
[----:B------:R-:W-:-:S11]  /*dca0*/  @P2 SEL R0, RZ, 0x1, !P0 ;  /* 0x00000001ff002807 */ /* 0x000fd60004000000 */
[----:B------:R-:W-:Y:S05]  /*dcb0*/  @!P1 BRA `(.L_x_283) ;  /* 0x0000000000049947 */ /* 0x000fea0003800000 */
[----:B------:R-:W-:Y:S01]  /*dcc0*/  BPT.TRAP 0x1 ;  /* 0x000000040000795c */ /* 0x000fe20000300000 */
.L_x_283:
[----:B------:R-:W-:Y:S01]  /*dcd0*/  IMAD.WIDE.U32 R2, R5, -0x55555555, RZ ;  /* 0xaaaaaaab05027825 */ /* 0x000fe200078e00ff */
[----:B------:R-:W-:Y:S02]  /*dce0*/  MOV R7, 0x400 ;  /* 0x0000040000077802 */ /* 0x000fe40000000f00 */
[----:B------:R-:W-:Y:S02]  /*dcf0*/  SHF.L.U32 R4, R0, 0x1f, RZ ;  /* 0x0000001f00047819 */ /* 0x000fe400000006ff */
[----:B------:R-:W-:Y:S02]  /*dd00*/  SHF.R.U32.HI R2, RZ, 0x1, R3 ;  /* 0x00000001ff027819 */ /* 0x000fe40000011603 */
[----:B------:R-:W-:-:S03]  /*dd10*/  LEA R7, R18, R7, 0x18 ;  /* 0x0000000712077211 */ /* 0x000fc600078ec0ff */
[----:B------:R-:W-:Y:S02]  /*dd20*/  IMAD R5, R2, -0x3, R5 ;  /* 0xfffffffd02057824 */ /* 0x000fe400078e0205 */
[----:B------:R-:W-:-:S04]  /*dd30*/  VIADD R2, R7, 0x30018 ;  /* 0x0003001807027836 */ /* 0x000fc80000000000 */
[----:B------:R-:W-:-:S07]  /*dd40*/  IMAD R3, R5, 0x8, R2 ;  /* 0x0000000805037824 */ /* 0x000fce00078e0202 */
.L_x_284:
[----:B0-----:R0:W1:Y:S02]  /*dd50*/  SYNCS.PHASECHK.TRANS64.TRYWAIT P0, [R3+URZ], R4 ;  /* 0x00000004030075a7 */ /* 0x001064000800017f */
[----:B-1----:R-:W-:Y:S05]  /*dd60*/  @!P0 NANOSLEEP.SYNCS 0x989680 ;  /* 0x009896800000895d */ /* 0x002fea0003900000 */
[----:B------:R-:W1:Y:S02]  /*dd70*/  @!P0 SYNCS.PHASECHK.TRANS64 P0, [R3+URZ], R4 ;  /* 0x00000004030085a7 */ /* 0x000e64000800007f */
[----:B-1----:R-:W-:Y:S05]  /*dd80*/  @!P0 BRA `(.L_x_284) ;  /* 0xfffffffc00f08947 */ /* 0x002fea000383ffff */
[----:B------:R-:W-:-:S05]  /*dd90*/  VIADD R5, R5, 0x1 ;  /* 0x0000000105057836 */ /* 0x000fca0000000000 */
[----:B------:R-:W-:-:S04]  /*dda0*/  ISETP.NE.AND P0, PT, R5, 0x3, PT ;  /* 0x000000030500780c */ /* 0x000fc80003f05270 */
[----:B0-----:R-:W-:Y:S02]  /*ddb0*/  SEL R3, RZ, 0x1, P0 ;  /* 0x00000001ff037807 */ /* 0x001fe40000000000 */
[----:B------:R-:W-:Y:S02]  /*ddc0*/  SEL R5, R5, RZ, P0 ;  /* 0x000000ff05057207 */ /* 0x000fe40000000000 */
[----:B------:R-:W-:-:S03]  /*ddd0*/  LOP3.LUT R7, R0, R3, RZ, 0x3c, !PT ;  /* 0x0000000300077212 */ /* 0x000fc600078e3cff */
[----:B------:R-:W-:Y:S01]  /*dde0*/  IMAD R0, R5, 0x8, R2 ;  /* 0x0000000805007824 */ /* 0x000fe200078e0202 */
[----:B------:R-:W-:-:S07]  /*ddf0*/  SHF.L.U32 R3, R7, 0x1f, RZ ;  /* 0x0000001f07037819 */ /* 0x000fce00000006ff */
.L_x_285:
        /* <DEDUP_REMOVED lines=11> */
.L_x_286:
[----:B0-----:R0:W1:Y:S02]  /*deb0*/  SYNCS.PHASECHK.TRANS64.TRYWAIT P0, [R5+URZ], R0 ;  /* 0x00000000050075a7 */ /* 0x001064000800017f */
[----:B-1----:R-:W-:Y:S05]  /*dec0*/  @!P0 NANOSLEEP.SYNCS 0x989680 ;  /* 0x009896800000895d */ /* 0x002fea0003900000 */
[----:B------:R-:W1:Y:S02]  /*ded0*/  @!P0 SYNCS.PHASECHK.TRANS64 P0, [R5+URZ], R0 ;  /* 0x00000000050085a7 */ /* 0x000e64000800007f */
[----:B-1----:R-:W-:Y:S05]  /*dee0*/  @P0 EXIT ;  /* 0x000000000000094d */ /* 0x002fea0003800000 */
[----:B------:R-:W-:Y:S05]  /*def0*/  BRA `(.L_x_286) ;  /* 0xfffffffc00ec7947 */ /* 0x000fea000383ffff */
.L_x_287:
[----:B------:R-:W-:-:S00]  /*df00*/  BRA `(.L_x_287) ;  /* 0xfffffffc00fc7947 */ /* 0x000fc0000383ffff */
[----:B------:R-:W-:-:S00]  /*df10*/  NOP ;  /* 0x0000000000007918 */ /* 0x000fc00000000000 */
        /* <DEDUP_REMOVED lines=14> */
.L_x_288:


//--------------------- .nv.shared._ZN7cutlass13device_kernelINS_4conv6kernel13ConvUniversalINS1_16ConvProblemShapeILNS1_8OperatorE0ELi2EEENS1_10collective14CollectiveConvINS1_46MainloopSm90TmaGmmaWarpSpecializedImplicitGemmILS5_0ELi3ELi2EN4cute5tupleIJNSA_1CILi2EEENSC_ILi1EEESE_EEENS1_36KernelImplicitTmaWarpSpecializedSm90ELi1EEENSB_IJNSC_ILi128EEESI_NSB_IJNSC_ILi64EEEEEEEEENS_10tfloat32_tESM_NSA_8TiledMMAINSA_8MMA_AtomIJNSA_4SM904GMMA30MMA_64x128x8_F32TF32TF32_SS_TNILNSQ_7ScaleInE1ELSS_1EEEEEENSA_6LayoutINSB_IJSE_SE_SE_EEENSB_IJNSC_ILi0EEESX_SX_EEEEENSB_IJNSA_10UnderscoreES10_S10_EEEEENS7_6detail26Sm90ImplicitGemmTileTraitsINSA_20SM90_TMA_LOAD_IM2COLENSA_14ComposedLayoutINSA_7SwizzleILi3ELi4ELi3EEENSA_18smem_ptr_flag_bitsILi32EEENSV_INSB_IJNSB_IJNSC_ILi8EEENSC_ILi16EEEEEENSB_IJNSC_ILi32EEESD_EEENSB_IJSE_NSC_ILi3EEEEEEEEENSB_IJNSB_IJS1E_NSC_ILi512EEEEEENSB_IJSE_NSC_ILi256EEEEEENSB_IJSX_NSC_ILi8192EEEEEEEEEEEEEvEENS14_INSA_23SM90_TMA_LOAD_MULTICASTES1R_vEEEENS_8epilogue10collective6detail29Sm90TmaWarpSpecializedAdapterINS1X_15DefaultEpilogueISM_NSB_IJNSB_IJlllEEESE_SX_EEES22_NS1W_6thread17LinearCombinationISM_Li1EffLNS23_9ScaleType4KindE0ELNS_15FloatRoundStyleE2ESM_EENS_4gemm15EpilogueDefaultEEEEEvvEEEEvNT_6ParamsE --------------------------
	.section	.nv.shared._ZN7cutlass13device_kernelINS_4conv6kernel13ConvUniversalINS1_16ConvProblemShapeILNS1_8OperatorE0ELi2EEENS1_10collective14CollectiveConvINS1_46MainloopSm90TmaGmmaWarpSpecializedImplicitGemmILS5_0ELi3ELi2EN4cute5tupleIJNSA_1CILi2EEENSC_ILi1EEESE_EEENS1_36KernelImplicitTmaWarpSpecializedSm90ELi1EEENSB_IJNSC_ILi128EEESI_NSB_IJNSC_ILi64EEEEEEEEENS_10tfloat32_tESM_NSA_8TiledMMAINSA_8MMA_AtomIJNSA_4SM904GMMA30MMA_64x128x8_F32TF32TF32_SS_TNILNSQ_7ScaleInE1ELSS_1EEEEEENSA_6LayoutINSB_IJSE_SE_SE_EEENSB_IJNSC_ILi0EEESX_SX_EEEEENSB_IJNSA_10UnderscoreES10_S10_EEEEENS7_6detail26Sm90ImplicitGemmTileTraitsINSA_20SM90_TMA_LOAD_IM2COLENSA_14ComposedLayoutINSA_7SwizzleILi3ELi4ELi3EEENSA_18smem_ptr_flag_bitsILi32EEENSV_INSB_IJNSB_IJNSC_ILi8EEENSC_ILi16EEEEEENSB_IJNSC_ILi32EEESD_EEENSB_IJSE_NSC_ILi3EEEEEEEEENSB_IJNSB_IJS1E_NSC_ILi512EEEEEENSB_IJSE_NSC_ILi256EEEEEENSB_IJSX_NSC_ILi8192EEEEEEEEEEEEEvEENS14_INSA_23SM90_TMA_LOAD_MULTICASTES1R_vEEEENS_8epilogue10collective6detail29Sm90TmaWarpSpecializedAdapterINS1X_15DefaultEpilogueISM_NSB_IJNSB_IJlllEEESE_SX_EEES22_NS1W_6thread17LinearCombinationISM_Li1EffLNS23_9ScaleType4KindE0ELNS_15FloatRoundStyleE2ESM_EENS_4gemm15EpilogueDefaultEEEEEvvEEEEvNT_6ParamsE,"aw",@nobits
	.sectionflags	@""
	.align	16
	.zero		1024


//--------------------- .nv.shared.reserved.0     --------------------------
	.section	.nv.shared.reserved.0,"aw",@nobits
	.weak		__nv_reservedSMEM_offset_0_alias
	.size		__nv_reservedSMEM_offset_0_alias, 0, 0
	.other		__nv_reservedSMEM_offset_0_alias,@"STO_CUDA_RESERVED_SHARED STV_DEFAULT"
__nv_reservedSMEM_offset_0_alias:
	.zero		0


//--------------------- .nv.global                --------------------------
	.section	.nv.global,"aw",@nobits
.nv.global:
	.type		_ZN39_INTERNAL_aee5f83d_4_k_cu_a56d1873_27714cute1_E,@object
	.size		_ZN39_INTERNAL_aee5f83d_4_k_cu_a56d1873_27714cute1_E,(_ZN39_INTERNAL_aee5f83d_4_k_cu_a56d1873_27714cuda3std3__45__cpo6cbeginE - _ZN39_INTERNAL_aee5f83d_4_k_cu_a56d1873_27714cute1_E)
_ZN39_INTERNAL_aee5f83d_4_k_cu_a56d1873_27714cute1_E:
	.zero		1
	.type		_ZN39_INTERNAL_aee5f83d_4_k_cu_a56d1873_27714cuda3std3__45__cpo6cbeginE,@object
	.size		_ZN39_INTERNAL_aee5f83d_4_k_cu_a56d1873_27714cuda3std3__45__cpo6cbeginE,(_ZN39_INTERNAL_aee5f83d_4_k_cu_a56d1873_27714cuda3std3__48in_placeE - _ZN39_INTERNAL_aee5f83d_4_k_cu_a56d1873_27714cuda3std3__45__cpo6cbeginE)
_ZN39_INTERNAL_aee5f83d_4_k_cu_a56d1873_27714cuda3std3__45__cpo6cbeginE:
	.zero		1
	.type		_ZN39_INTERNAL_aee5f83d_4_k_cu_a56d1873_27714cuda3std3__48in_placeE,@object
	.size		_ZN39_INTERNAL_aee5f83d_4_k_cu_a56d1873_27714cuda3std3__48in_placeE,(_ZN39_INTERNAL_aee5f83d_4_k_cu_a56d1873_27714cuda3std6ranges3__45__cpo9iter_moveE - _ZN39_INTERNAL_aee5f83d_4_k_cu_a56d1873_27714cuda3std3__48in_placeE)
_ZN39_INTERNAL_aee5f83d_4_k_cu_a56d1873_27714cuda3std3__48in_placeE:
	.zero		1
	.type		_ZN39_INTERNAL_aee5f83d_4_k_cu_a56d1873_27714cuda3std6ranges3__45__cpo9iter_moveE,@object
	.size		_ZN39_INTERNAL_aee5f83d_4_k_cu_a56d1873_27714cuda3std6ranges3__45__cpo9iter_moveE,(_ZN39_INTERNAL_aee5f83d_4_k_cu_a56d1873_27714cuda3std3__45__cpo5beginE - _ZN39_INTERNAL_aee5f83d_4_k_cu_a56d1873_27714cuda3std6ranges3__45__cpo9iter_moveE)
_ZN39_INTERNAL_aee5f83d_4_k_cu_a56d1873_27714cuda3std6ranges3__45__cpo9iter_moveE:
	.zero		1
	.type		_ZN39_INTERNAL_aee5f83d_4_k_cu_a56d1873_27714cuda3std3__45__cpo5beginE,@object
	.size		_ZN39_INTERNAL_aee5f83d_4_k_cu_a56d1873_27714cuda3std3__45__cpo5beginE,(_ZN39_INTERNAL_aee5f83d_4_k_cu_a56d1873_27714cuda3std3__441_GLOBAL__N__aee5f83d_4_k_cu_a56d1873_27716ignoreE - _ZN39_INTERNAL_aee5f83d_4_k_cu_a56d1873_27714cuda3std3__45__cpo5beginE)
_ZN39_INTERNAL_aee5f83d_4_k_cu_a56d1873_27714cuda3std3__45__cpo5beginE:
	.zero		1
	.type		_ZN39_INTERNAL_aee5f83d_4_k_cu_a56d1873_27714cuda3std3__441_GLOBAL__N__aee5f83d_4_k_cu_a56d1873_27716ignoreE,@object
	.size		_ZN39_INTERNAL_aee5f83d_4_k_cu_a56d1873_27714cuda3std3__441_GLOBAL__N__aee5f83d_4_k_cu_a56d1873_27716ignoreE,(_ZN39_INTERNAL_aee5f83d_4_k_cu_a56d1873_27714cute7productE - _ZN39_INTERNAL_aee5f83d_4_k_cu_a56d1873_27714cuda3std3__441_GLOBAL__N__aee5f83d_4_k_cu_a56d1873_27716ignoreE)
_ZN39_INTERNAL_aee5f83d_4_k_cu_a56d1873_27714cuda3std3__441_GLOBAL__N__aee5f83d_4_k_cu_a56d1873_27716ignoreE:
	.zero		1
	.type		_ZN39_INTERNAL_aee5f83d_4_k_cu_a56d1873_27714cute7productE,@object
	.size		_ZN39_INTERNAL_aee5f83d_4_k_cu_a56d1873_27714cute7productE,(_ZN39_INTERNAL_aee5f83d_4_k_cu_a56d1873_27714cuda3std3__45__cpo3endE - _ZN39_INTERNAL_aee5f83d_4_k_cu_a56d1873_27714cute7productE)
_ZN39_INTERNAL_aee5f83d_4_k_cu_a56d1873_27714cute7productE:
	.zero		1
	.type		_ZN39_INTERNAL_aee5f83d_4_k_cu_a56d1873_27714cuda3std3__45__cpo3endE,@object
	.size		_ZN39_INTERNAL_aee5f83d_4_k_cu_a56d1873_27714cuda3std3__45__cpo3endE,(_ZN39_INTERNAL_aee5f83d_4_k_cu_a56d1873_27714cuda3std3__419piecewise_constructE - _ZN39_INTERNAL_aee5f83d_4_k_cu_a56d1873_27714cuda3std3__45__cpo3endE)
_ZN39_INTERNAL_aee5f83d_4_k_cu_a56d1873_27714cuda3std3__45__cpo3endE:
	.zero		1
	.type		_ZN39_INTERNAL_aee5f83d_4_k_cu_a56d1873_27714cuda3std3__419piecewise_constructE,@object
	.size		_ZN39_INTERNAL_aee5f83d_4_k_cu_a56d1873_27714cuda3std3__419piecewise_constructE,(_ZN39_INTERNAL_aee5f83d_4_k_cu_a56d1873_27714cuda3std3__45__cpo4cendE - _ZN39_INTERNAL_aee5f83d_4_k_cu_a56d1873_27714cuda3std3__419piecewise_constructE)
_ZN39_INTERNAL_aee5f83d_4_k_cu_a56d1873_27714cuda3std3__419piecewise_constructE:
	.zero		1
	.type		_ZN39_INTERNAL_aee5f83d_4_k_cu_a56d1873_27714cuda3std3__45__cpo4cendE,@object
	.size		_ZN39_INTERNAL_aee5f83d_4_k_cu_a56d1873_27714cuda3std3__45__cpo4cendE,(_ZN39_INTERNAL_aee5f83d_4_k_cu_a56d1873_27714cuda3std6ranges3__45__cpo4swapE - _ZN39_INTERNAL_aee5f83d_4_k_cu_a56d1873_27714cuda3std3__45__cpo4cendE)
_ZN39_INTERNAL_aee5f83d_4_k_cu_a56d1873_27714cuda3std3__45__cpo4cendE:
	.zero		1
	.type		_ZN39_INTERNAL_aee5f83d_4_k_cu_a56d1873_27714cuda3std6ranges3__45__cpo4swapE,@object
	.size		_ZN39_INTERNAL_aee5f83d_4_k_cu_a56d1873_27714cuda3std6ranges3__45__cpo4swapE,(.L_7 - _ZN39_INTERNAL_aee5f83d_4_k_cu_a56d1873_27714cuda3std6ranges3__45__cpo4swapE)
_ZN39_INTERNAL_aee5f83d_4_k_cu_a56d1873_27714cuda3std6ranges3__45__cpo4swapE:
	.zero		1
.L_7:


//--------------------- .nv.constant0._ZN7cutlass13device_kernelINS_4conv6kernel13ConvUniversalINS1_16ConvProblemShapeILNS1_8OperatorE0ELi2EEENS1_10collective14CollectiveConvINS1_46MainloopSm90TmaGmmaWarpSpecializedImplicitGemmILS5_0ELi3ELi2EN4cute5tupleIJNSA_1CILi2EEENSC_ILi1EEESE_EEENS1_36KernelImplicitTmaWarpSpecializedSm90ELi1EEENSB_IJNSC_ILi128EEESI_NSB_IJNSC_ILi64EEEEEEEEENS_10tfloat32_tESM_NSA_8TiledMMAINSA_8MMA_AtomIJNSA_4SM904GMMA30MMA_64x128x8_F32TF32TF32_SS_TNILNSQ_7ScaleInE1ELSS_1EEEEEENSA_6LayoutINSB_IJSE_SE_SE_EEENSB_IJNSC_ILi0EEESX_SX_EEEEENSB_IJNSA_10UnderscoreES10_S10_EEEEENS7_6detail26Sm90ImplicitGemmTileTraitsINSA_20SM90_TMA_LOAD_IM2COLENSA_14ComposedLayoutINSA_7SwizzleILi3ELi4ELi3EEENSA_18smem_ptr_flag_bitsILi32EEENSV_INSB_IJNSB_IJNSC_ILi8EEENSC_ILi16EEEEEENSB_IJNSC_ILi32EEESD_EEENSB_IJSE_NSC_ILi3EEEEEEEEENSB_IJNSB_IJS1E_NSC_ILi512EEEEEENSB_IJSE_NSC_ILi256EEEEEENSB_IJSX_NSC_ILi8192EEEEEEEEEEEEEvEENS14_INSA_23SM90_TMA_LOAD_MULTICASTES1R_vEEEENS_8epilogue10collective6detail29Sm90TmaWarpSpecializedAdapterINS1X_15DefaultEpilogueISM_NSB_IJNSB_IJlllEEESE_SX_EEES22_NS1W_6thread17LinearCombinationISM_Li1EffLNS23_9ScaleType4KindE0ELNS_15FloatRoundStyleE2ESM_EENS_4gemm15EpilogueDefaultEEEEEvvEEEEvNT_6ParamsE --------------------------
	.section	.nv.constant0._ZN7cutlass13device_kernelINS_4conv6kernel13ConvUniversalINS1_16ConvProblemShapeILNS1_8OperatorE0ELi2EEENS1_10collective14CollectiveConvINS1_46MainloopSm90TmaGmmaWarpSpecializedImplicitGemmILS5_0ELi3ELi2EN4cute5tupleIJNSA_1CILi2EEENSC_ILi1EEESE_EEENS1_36KernelImplicitTmaWarpSpecializedSm90ELi1EEENSB_IJNSC_ILi128EEESI_NSB_IJNSC_ILi64EEEEEEEEENS_10tfloat32_tESM_NSA_8TiledMMAINSA_8MMA_AtomIJNSA_4SM904GMMA30MMA_64x128x8_F32TF32TF32_SS_TNILNSQ_7ScaleInE1ELSS_1EEEEEENSA_6LayoutINSB_IJSE_SE_SE_EEENSB_IJNSC_ILi0EEESX_SX_EEEEENSB_IJNSA_10UnderscoreES10_S10_EEEEENS7_6detail26Sm90ImplicitGemmTileTraitsINSA_20SM90_TMA_LOAD_IM2COLENSA_14ComposedLayoutINSA_7SwizzleILi3ELi4ELi3EEENSA_18smem_ptr_flag_bitsILi32EEENSV_INSB_IJNSB_IJNSC_ILi8EEENSC_ILi16EEEEEENSB_IJNSC_ILi32EEESD_EEENSB_IJSE_NSC_ILi3EEEEEEEEENSB_IJNSB_IJS1E_NSC_ILi512EEEEEENSB_IJSE_NSC_ILi256EEEEEENSB_IJSX_NSC_ILi8192EEEEEEEEEEEEEvEENS14_INSA_23SM90_TMA_LOAD_MULTICASTES1R_vEEEENS_8epilogue10collective6detail29Sm90TmaWarpSpecializedAdapterINS1X_15DefaultEpilogueISM_NSB_IJNSB_IJlllEEESE_SX_EEES22_NS1W_6thread17LinearCombinationISM_Li1EffLNS23_9ScaleType4KindE0ELNS_15FloatRoundStyleE2ESM_EENS_4gemm15EpilogueDefaultEEEEEvvEEEEvNT_6ParamsE,"a",@progbits
	.sectionflags	@""
	.align	4
.nv.constant0._ZN7cutlass13device_kernelINS_4conv6kernel13ConvUniversalINS1_16ConvProblemShapeILNS1_8OperatorE0ELi2EEENS1_10collective14CollectiveConvINS1_46MainloopSm90TmaGmmaWarpSpecializedImplicitGemmILS5_0ELi3ELi2EN4cute5tupleIJNSA_1CILi2EEENSC_ILi1EEESE_EEENS1_36KernelImplicitTmaWarpSpecializedSm90ELi1EEENSB_IJNSC_ILi128EEESI_NSB_IJNSC_ILi64EEEEEEEEENS_10tfloat32_tESM_NSA_8TiledMMAINSA_8MMA_AtomIJNSA_4SM904GMMA30MMA_64x128x8_F32TF32TF32_SS_TNILNSQ_7ScaleInE1ELSS_1EEEEEENSA_6LayoutINSB_IJSE_SE_SE_EEENSB_IJNSC_ILi0EEESX_SX_EEEEENSB_IJNSA_10UnderscoreES10_S10_EEEEENS7_6detail26Sm90ImplicitGemmTileTraitsINSA_20SM90_TMA_LOAD_IM2COLENSA_14ComposedLayoutINSA_7SwizzleILi3ELi4ELi3EEENSA_18smem_ptr_flag_bitsILi32EEENSV_INSB_IJNSB_IJNSC_ILi8EEENSC_ILi16EEEEEENSB_IJNSC_ILi32EEESD_EEENSB_IJSE_NSC_ILi3EEEEEEEEENSB_IJNSB_IJS1E_NSC_ILi512EEEEEENSB_IJSE_NSC_ILi256EEEEEENSB_IJSX_NSC_ILi8192EEEEEEEEEEEEEvEENS14_INSA_23SM90_TMA_LOAD_MULTICASTES1R_vEEEENS_8epilogue10collective6detail29Sm90TmaWarpSpecializedAdapterINS1X_15DefaultEpilogueISM_NSB_IJNSB_IJlllEEESE_SX_EEES22_NS1W_6thread17LinearCombinationISM_Li1EffLNS23_9ScaleType4KindE0ELNS_15FloatRoundStyleE2ESM_EENS_4gemm15EpilogueDefaultEEEEEvvEEEEvNT_6ParamsE:
	.zero		1536


//--------------------- SYMBOLS --------------------------

	.type		.nv.reservedSmem.offset0,@object
	.size		.nv.reservedSmem.offset0,0x4
